	.target	sm_100a

	.elftype	@"ET_EXEC"


//--------------------- .note.nv.tkinfo           --------------------------
	.section	.note.nv.tkinfo,"",@"SHT_NOTE"
	.sectionflags	@"SHF_NOTE_NV_TKINFO"
	.tkinfo
        /*0018*/ 	.word	0x00000081
        /*0030*/ 	.string	""
        /*0030*/ 	.string	"ptxas-blackwell"
        /*0030*/ 	.string	"Cuda compilation tools, release 12.9, V12.9.86"
        /*0030*/ 	.string	"Build cuda_12.9.r12.9/compiler.36037853_0"
        /*0030*/ 	.string	"-v  -suppress-debug-info  -lineinfo  -arch sm_100a "



//--------------------- .note.nv.cuver            --------------------------
	.section	.note.nv.cuver,"",@"SHT_NOTE"
	.sectionflags	@"SHF_NOTE_NV_CUVER"
        /*0018*/ 	.short	0x0001
        /*001a*/ 	.short	0x0064
        /*001c*/ 	.short	0x0001
        /*001e*/ 	.short	0x0000
        /*0020*/ 	.short	0x0001
        /*0022*/ 	.short	0x0000


//--------------------- .nv.info                  --------------------------
	.section	.nv.info,"",@"SHT_CUDA_INFO"
	.align	4


	//----- nvinfo : EIATTR_REGCOUNT
	.align		4
        /*0000*/ 	.byte	0x04, 0x2f
        /*0002*/ 	.short	(.L_4 - .L_3)
	.align		4
.L_3:
        /*0004*/ 	.word	index@(gluon_tcgen05)
        /*0008*/ 	.word	0x00000047


	//----- nvinfo : EIATTR_FRAME_SIZE
	.align		4
.L_4:
        /*000c*/ 	.byte	0x04, 0x11
        /*000e*/ 	.short	(.L_6 - .L_5)
	.align		4
.L_5:
        /*0010*/ 	.word	index@($__internal_2_$__cuda_sm10x_tcgen05_guardrail_trap_unallocated_columns_being_dealloced)
        /*0014*/ 	.word	0x00000000


	//----- nvinfo : EIATTR_FRAME_SIZE
	.align		4
.L_6:
        /*0018*/ 	.byte	0x04, 0x11
        /*001a*/ 	.short	(.L_8 - .L_7)
	.align		4
.L_7:
        /*001c*/ 	.word	index@($__internal_1_$__cuda_sm10x_tcgen05_guardrail_trap_phase_invalid_during_alloc)
        /*0020*/ 	.word	0x00000000


	//----- nvinfo : EIATTR_FRAME_SIZE
	.align		4
.L_8:
        /*0024*/ 	.byte	0x04, 0x11
        /*0026*/ 	.short	(.L_10 - .L_9)
	.align		4
.L_9:
        /*0028*/ 	.word	index@($__internal_0_$__cuda_sm10x_tcgen05_guardrail_trap_col_being_dealloced_not_returned_by_alloc)
        /*002c*/ 	.word	0x00000000


	//----- nvinfo : EIATTR_FRAME_SIZE
	.align		4
.L_10:
        /*0030*/ 	.byte	0x04, 0x11
        /*0032*/ 	.short	(.L_12 - .L_11)
	.align		4
.L_11:
        /*0034*/ 	.word	index@(gluon_tcgen05)
        /*0038*/ 	.word	0x00000000


	//----- nvinfo : EIATTR_MIN_STACK_SIZE
	.align		4
.L_12:
        /*003c*/ 	.byte	0x04, 0x12
        /*003e*/ 	.short	(.L_14 - .L_13)
	.align		4
.L_13:
        /*0040*/ 	.word	index@(gluon_tcgen05)
        /*0044*/ 	.word	0x00000000
.L_14:


//--------------------- .nv.info.gluon_tcgen05    --------------------------
	.section	.nv.info.gluon_tcgen05,"",@"SHT_CUDA_INFO"
	.sectionflags	@""
	.align	4


	//----- nvinfo : EIATTR_CUDA_API_VERSION
	.align		4
        /*0000*/ 	.byte	0x04, 0x37
        /*0002*/ 	.short	(.L_16 - .L_15)
.L_15:
        /*0004*/ 	.word	0x00000081


	//----- nvinfo : EIATTR_KPARAM_INFO
	.align		4
.L_16:
        /*0008*/ 	.byte	0x04, 0x17
        /*000a*/ 	.short	(.L_18 - .L_17)
.L_17:
        /*000c*/ 	.word	0x00000000
        /*0010*/ 	.short	0x000a
        /*0012*/ 	.short	0x0048
        /*0014*/ 	.byte	0x00, 0xf4, 0x21, 0x00


	//----- nvinfo : EIATTR_KPARAM_INFO
	.align		4
.L_18:
        /*0018*/ 	.byte	0x04, 0x17
        /*001a*/ 	.short	(.L_20 - .L_19)
.L_19:
        /*001c*/ 	.word	0x00000000
        /*0020*/ 	.short	0x0009
        /*0022*/ 	.short	0x0040
        /*0024*/ 	.byte	0x00, 0xf4, 0x21, 0x00


	//----- nvinfo : EIATTR_KPARAM_INFO
	.align		4
.L_20:
        /*0028*/ 	.byte	0x04, 0x17
        /*002a*/ 	.short	(.L_22 - .L_21)
.L_21:
        /*002c*/ 	.word	0x00000000
        /*0030*/ 	.short	0x0008
        /*0032*/ 	.short	0x0038
        /*0034*/ 	.byte	0x00, 0xf0, 0x21, 0x00


	//----- nvinfo : EIATTR_KPARAM_INFO
	.align		4
.L_22:
        /*0038*/ 	.byte	0x04, 0x17
        /*003a*/ 	.short	(.L_24 - .L_23)
.L_23:
        /*003c*/ 	.word	0x00000000
        /*0040*/ 	.short	0x0007
        /*0042*/ 	.short	0x0030
        /*0044*/ 	.byte	0x00, 0xf0, 0x21, 0x00


	//----- nvinfo : EIATTR_KPARAM_INFO
	.align		4
.L_24:
        /*0048*/ 	.byte	0x04, 0x17
        /*004a*/ 	.short	(.L_26 - .L_25)
.L_25:
        /*004c*/ 	.word	0x00000000
        /*0050*/ 	.short	0x0006
        /*0052*/ 	.short	0x0028
        /*0054*/ 	.byte	0x00, 0xf0, 0x21, 0x00


	//----- nvinfo : EIATTR_KPARAM_INFO
	.align		4
.L_26:
        /*0058*/ 	.byte	0x04, 0x17
        /*005a*/ 	.short	(.L_28 - .L_27)
.L_27:
        /*005c*/ 	.word	0x00000000
        /*0060*/ 	.short	0x0005
        /*0062*/ 	.short	0x0020
        /*0064*/ 	.byte	0x00, 0xf0, 0x11, 0x00


	//----- nvinfo : EIATTR_KPARAM_INFO
	.align		4
.L_28:
        /*0068*/ 	.byte	0x04, 0x17
        /*006a*/ 	.short	(.L_30 - .L_29)
.L_29:
        /*006c*/ 	.word	0x00000000
        /*0070*/ 	.short	0x0004
        /*0072*/ 	.short	0x001c
        /*0074*/ 	.byte	0x00, 0xf0, 0x11, 0x00


	//----- nvinfo : EIATTR_KPARAM_INFO
	.align		4
.L_30:
        /*0078*/ 	.byte	0x04, 0x17
        /*007a*/ 	.short	(.L_32 - .L_31)
.L_31:
        /*007c*/ 	.word	0x00000000
        /*0080*/ 	.short	0x0003
        /*0082*/ 	.short	0x0018
        /*0084*/ 	.byte	0x00, 0xf0, 0x11, 0x00


	//----- nvinfo : EIATTR_KPARAM_INFO
	.align		4
.L_32:
        /*0088*/ 	.byte	0x04, 0x17
        /*008a*/ 	.short	(.L_34 - .L_33)
.L_33:
        /*008c*/ 	.word	0x00000000
        /*0090*/ 	.short	0x0002
        /*0092*/ 	.short	0x0010
        /*0094*/ 	.byte	0x00, 0xf4, 0x21, 0x00


	//----- nvinfo : EIATTR_KPARAM_INFO
	.align		4
.L_34:
        /*0098*/ 	.byte	0x04, 0x17
        /*009a*/ 	.short	(.L_36 - .L_35)
.L_35:
        /*009c*/ 	.word	0x00000000
        /*00a0*/ 	.short	0x0001
        /*00a2*/ 	.short	0x0008
        /*00a4*/ 	.byte	0x00, 0xf4, 0x21, 0x00


	//----- nvinfo : EIATTR_KPARAM_INFO
	.align		4
.L_36:
        /*00a8*/ 	.byte	0x04, 0x17
        /*00aa*/ 	.short	(.L_38 - .L_37)
.L_37:
        /*00ac*/ 	.word	0x00000000
        /*00b0*/ 	.short	0x0000
        /*00b2*/ 	.short	0x0000
        /*00b4*/ 	.byte	0x00, 0xf4, 0x21, 0x00


	//----- nvinfo : EIATTR_AT_ENTRY_FRAGMENTS
	.align		4
.L_38:
        /*00b8*/ 	.byte	0x04, 0x4f
        /*00ba*/ 	.short	(.L_40 - .L_39)


	//   ....[0]....
.L_39:
        /*00bc*/ 	.word	0x00000004


	//----- nvinfo : EIATTR_RESERVED_SMEM_USED
	.align		4
.L_40:
        /*00c0*/ 	.byte	0x01, 0x41
	.zero		2


	//----- nvinfo : EIATTR_SPARSE_MMA_MASK
	.align		4
        /*00c4*/ 	.byte	0x03, 0x50
        /*00c6*/ 	.short	0x0000


	//----- nvinfo : EIATTR_TCGEN05_1CTA_USED
	.align		4
        /*00c8*/ 	.byte	0x01, 0x51
	.zero		2


	//----- nvinfo : EIATTR_MAXREG_COUNT
	.align		4
        /*00cc*/ 	.byte	0x03, 0x1b
        /*00ce*/ 	.short	0x00ff


	//----- nvinfo : EIATTR_NUM_BARRIERS
	.align		4
        /*00d0*/ 	.byte	0x02, 0x4c
        /*00d2*/ 	.byte	0x01
	.zero		1


	//----- nvinfo : EIATTR_INT_WARP_WIDE_INSTR_OFFSETS
	.align		4
        /*00d4*/ 	.byte	0x04, 0x31
        /*00d6*/ 	.short	(.L_42 - .L_41)


	//   ....[0]....
.L_41:
        /*00d8*/ 	.word	0x00001750


	//   ....[1]....
        /*00dc*/ 	.word	0x00001770


	//   ....[2]....
        /*00e0*/ 	.word	0x000017f0


	//   ....[3]....
        /*00e4*/ 	.word	0x00001ac0


	//   ....[4]....
        /*00e8*/ 	.word	0x00001ad0


	//   ....[5]....
        /*00ec*/ 	.word	0x00001ae0


	//   ....[6]....
        /*00f0*/ 	.word	0x00001af0


	//   ....[7]....
        /*00f4*/ 	.word	0x00001e10


	//   ....[8]....
        /*00f8*/ 	.word	0x00001e20


	//   ....[9]....
        /*00fc*/ 	.word	0x00001fa0


	//   ....[10]....
        /*0100*/ 	.word	0x00001ff0


	//   ....[11]....
        /*0104*/ 	.word	0x00002000


	//   ....[12]....
        /*0108*/ 	.word	0x00002030


	//   ....[13]....
        /*010c*/ 	.word	0x00002320


	//   ....[14]....
        /*0110*/ 	.word	0x00002330


	//   ....[15]....
        /*0114*/ 	.word	0x00002620


	//   ....[16]....
        /*0118*/ 	.word	0x00002630


	//   ....[17]....
        /*011c*/ 	.word	0x00002b20


	//   ....[18]....
        /*0120*/ 	.word	0x00002b70


	//----- nvinfo : EIATTR_COOP_GROUP_MASK_REGIDS
	.align		4
.L_42:
        /*0124*/ 	.byte	0x04, 0x29
        /*0126*/ 	.short	(.L_44 - .L_43)


	//   ....[0]....
.L_43:
        /*0128*/ 	.word	0xffffffff


	//   ....[1]....
        /*012c*/ 	.word	0xffffffff


	//   ....[2]....
        /*0130*/ 	.word	0xffffffff


	//   ....[3]....
        /*0134*/ 	.word	0xffffffff


	//   ....[4]....
        /*0138*/ 	.word	0xffffffff


	//   ....[5]....
        /*013c*/ 	.word	0xffffffff


	//   ....[6]....
        /*0140*/ 	.word	0xffffffff


	//   ....[7]....
        /*0144*/ 	.word	0xffffffff


	//   ....[8]....
        /*0148*/ 	.word	0xffffffff


	//   ....[9]....
        /*014c*/ 	.word	0xffffffff


	//----- nvinfo : EIATTR_COOP_GROUP_INSTR_OFFSETS
	.align		4
.L_44:
        /*0150*/ 	.byte	0x04, 0x28
        /*0152*/ 	.short	(.L_46 - .L_45)


	//   ....[0]....
.L_45:
        /*0154*/ 	.word	0x00000050


	//   ....[1]....
        /*0158*/ 	.word	0x00000310


	//   ....[2]....
        /*015c*/ 	.word	0x00000500


	//   ....[3]....
        /*0160*/ 	.word	0x000009a0


	//   ....[4]....
        /*0164*/ 	.word	0x00000ae0


	//   ....[5]....
        /*0168*/ 	.word	0x00000fe0


	//   ....[6]....
        /*016c*/ 	.word	0x00001120


	//   ....[7]....
        /*0170*/ 	.word	0x00001610


	//   ....[8]....
        /*0174*/ 	.word	0x000029b0


	//   ....[9]....
        /*0178*/ 	.word	0x00002c20


	//----- nvinfo : EIATTR_VRC_CTA_INIT_COUNT
	.align		4
.L_46:
        /*017c*/ 	.byte	0x02, 0x4a
        /*017e*/ 	.byte	0x80
	.zero		1


	//----- nvinfo : EIATTR_MBARRIER_INSTR_OFFSETS
	.align		4
        /*0180*/ 	.byte	0x04, 0x39
        /*0182*/ 	.short	(.L_48 - .L_47)


	//   ....[0]....
.L_47:
        /*0184*/ 	.word	0x00001810
        /*0188*/ 	.word	0x000000ff
        /*018c*/ 	.word	0x00012000
        /*0190*/ 	.short	0x0100
        /*0192*/ 	.byte	0x08
	.zero		1


	//   ....[1]....
        /*0194*/ 	.word	0x00001820
        /*0198*/ 	.word	0x000000ff
        /*019c*/ 	.word	0x00012020
        /*01a0*/ 	.short	0x0100
        /*01a2*/ 	.byte	0x08
	.zero		1


	//   ....[2]....
        /*01a4*/ 	.word	0x000018d0
        /*01a8*/ 	.word	0x000000ff
        /*01ac*/ 	.word	0x00012008
        /*01b0*/ 	.short	0x0100
        /*01b2*/ 	.byte	0x08
	.zero		1


	//   ....[3]....
        /*01b4*/ 	.word	0x000018e0
        /*01b8*/ 	.word	0x000000ff
        /*01bc*/ 	.word	0x00012028
        /*01c0*/ 	.short	0x0100
        /*01c2*/ 	.byte	0x08
	.zero		1


	//   ....[4]....
        /*01c4*/ 	.word	0x000019f0
        /*01c8*/ 	.word	0x000000ff
        /*01cc*/ 	.word	0x00012010
        /*01d0*/ 	.short	0x0100
        /*01d2*/ 	.byte	0x08
	.zero		1


	//   ....[5]....
        /*01d4*/ 	.word	0x00001a00
        /*01d8*/ 	.word	0x000000ff
        /*01dc*/ 	.word	0x00012030
        /*01e0*/ 	.short	0x0100
        /*01e2*/ 	.byte	0x08
	.zero		1


	//   ....[6]....
        /*01e4*/ 	.word	0x00001bd0
        /*01e8*/ 	.word	0x000000ff
        /*01ec*/ 	.word	0x00012000
        /*01f0*/ 	.short	0x010a
        /*01f2*/ 	.byte	0x08
	.zero		1


	//   ....[7]....
        /*01f4*/ 	.word	0x00001e70
        /*01f8*/ 	.word	0x000000ff
        /*01fc*/ 	.word	0x00012020
        /*0200*/ 	.short	0x010a
        /*0202*/ 	.byte	0x08
	.zero		1


	//   ....[8]....
        /*0204*/ 	.word	0x000020a0
        /*0208*/ 	.word	0x000000ff
        /*020c*/ 	.word	0x00012000
        /*0210*/ 	.short	0x010a
        /*0212*/ 	.byte	0x1c
	.zero		1


	//   ....[9]....
        /*0214*/ 	.word	0x00002370
        /*0218*/ 	.word	0x000000ff
        /*021c*/ 	.word	0x00012020
        /*0220*/ 	.short	0x010a
        /*0222*/ 	.byte	0x1c
	.zero		1


	//   ....[10]....
        /*0224*/ 	.word	0x00002440
        /*0228*/ 	.word	0x000000ff
        /*022c*/ 	.word	0x00012000
        /*0230*/ 	.short	0x0108
        /*0232*/ 	.byte	0x08
	.zero		1


	//   ....[11]....
        /*0234*/ 	.word	0x00002450
        /*0238*/ 	.word	0x000000ff
        /*023c*/ 	.word	0x00012020
        /*0240*/ 	.short	0x0108
        /*0242*/ 	.byte	0x08
	.zero		1


	//   ....[12]....
        /*0244*/ 	.word	0x000024a0
        /*0248*/ 	.word	0x000000ff
        /*024c*/ 	.word	0x00012008
        /*0250*/ 	.short	0x0108
        /*0252*/ 	.byte	0x08
	.zero		1


	//   ....[13]....
        /*0254*/ 	.word	0x000024b0
        /*0258*/ 	.word	0x000000ff
        /*025c*/ 	.word	0x00012028
        /*0260*/ 	.short	0x0108
        /*0262*/ 	.byte	0x08
	.zero		1


	//   ....[14]....
        /*0264*/ 	.word	0x00002500
        /*0268*/ 	.word	0x000000ff
        /*026c*/ 	.word	0x00012010
        /*0270*/ 	.short	0x0108
        /*0272*/ 	.byte	0x08
	.zero		1


	//   ....[15]....
        /*0274*/ 	.word	0x00002510
        /*0278*/ 	.word	0x000000ff
        /*027c*/ 	.word	0x00012030
        /*0280*/ 	.short	0x0108
        /*0282*/ 	.byte	0x08
	.zero		1


	//   ....[16]....
        /*0284*/ 	.word	0x00002c40
        /*0288*/ 	.word	0x000000ff
        /*028c*/ 	.word	0x00012000
        /*0290*/ 	.short	0x010a
        /*0292*/ 	.byte	0x08
	.zero		1


	//   ....[17]....
        /*0294*/ 	.word	0x00002c70
        /*0298*/ 	.word	0x000000ff
        /*029c*/ 	.word	0x00012020
        /*02a0*/ 	.short	0x010a
        /*02a2*/ 	.byte	0x08
	.zero		1


	//   ....[18]....
        /*02a4*/ 	.word	0x00002ca0
        /*02a8*/ 	.word	0x000000ff
        /*02ac*/ 	.word	0x00012000
        /*02b0*/ 	.short	0x010a
        /*02b2*/ 	.byte	0x1c
	.zero		1


	//   ....[19]....
        /*02b4*/ 	.word	0x00002cd0
        /*02b8*/ 	.word	0x000000ff
        /*02bc*/ 	.word	0x00012020
        /*02c0*/ 	.short	0x010a
        /*02c2*/ 	.byte	0x1c
	.zero		1


	//----- nvinfo : EIATTR_NUM_MBARRIERS
	.align		4
.L_48:
        /*02c4*/ 	.byte	0x03, 0x38
        /*02c6*/ 	.short	0x0006


	//----- nvinfo : EIATTR_EXIT_INSTR_OFFSETS
	.align		4
        /*02c8*/ 	.byte	0x04, 0x1c
        /*02ca*/ 	.short	(.L_50 - .L_49)


	//   ....[0]....
.L_49:
        /*02cc*/ 	.word	0x00002c30


	//----- nvinfo : EIATTR_REQNTID
	.align		4
.L_50:
        /*02d0*/ 	.byte	0x04, 0x10
        /*02d2*/ 	.short	(.L_52 - .L_51)
.L_51:
        /*02d4*/ 	.word	0x00000080
        /*02d8*/ 	.word	0x00000001
        /*02dc*/ 	.word	0x00000001


	//----- nvinfo : EIATTR_CRS_STACK_SIZE
	.align		4
.L_52:
        /*02e0*/ 	.byte	0x04, 0x1e
        /*02e2*/ 	.short	(.L_54 - .L_53)
.L_53:
        /*02e4*/ 	.word	0x00000000


	//----- nvinfo : EIATTR_CBANK_PARAM_SIZE
	.align		4
.L_54:
        /*02e8*/ 	.byte	0x03, 0x19
        /*02ea*/ 	.short	0x0050


	//----- nvinfo : EIATTR_PARAM_CBANK
	.align		4
        /*02ec*/ 	.byte	0x04, 0x0a
        /*02ee*/ 	.short	(.L_56 - .L_55)
	.align		4
.L_55:
        /*02f0*/ 	.word	index@(.nv.constant0.gluon_tcgen05)
        /*02f4*/ 	.short	0x0380
        /*02f6*/ 	.short	0x0050


	//----- nvinfo : EIATTR_SW_WAR
	.align		4
.L_56:
        /*02f8*/ 	.byte	0x04, 0x36
        /*02fa*/ 	.short	(.L_58 - .L_57)
.L_57:
        /*02fc*/ 	.word	0x00000008
.L_58:


//--------------------- .nv.compat                --------------------------
	.section	.nv.compat,"",@"SHT_CUDA_COMPAT_INFO"
	.align	4
        /*0000*/ 	.byte	0x02, 0x02, 0x02, 0x00, 0x02, 0x05, 0x05, 0x00, 0x02, 0x03, 0x03, 0x00, 0x02, 0x06, 0x01, 0x00


//--------------------- .nv.callgraph             --------------------------
	.section	.nv.callgraph,"",@"SHT_CUDA_CALLGRAPH"
	.align	4
	.sectionentsize	8
	.align		4
        /*0000*/ 	.word	0x00000000
	.align		4
        /*0004*/ 	.word	0xffffffff
	.align		4
        /*0008*/ 	.word	0x00000000
	.align		4
        /*000c*/ 	.word	0xfffffffe
	.align		4
        /*0010*/ 	.word	0x00000000
	.align		4
        /*0014*/ 	.word	0xfffffffd
	.align		4
        /*0018*/ 	.word	0x00000000
	.align		4
        /*001c*/ 	.word	0xfffffffc


//--------------------- .text.gluon_tcgen05       --------------------------
	.section	.text.gluon_tcgen05,"ax",@progbits
	.align	128
        .global         gluon_tcgen05
        .type           gluon_tcgen05,@function
        .size           gluon_tcgen05,(.L_x_81 - gluon_tcgen05)
        .other          gluon_tcgen05,@"STO_CUDA_ENTRY STV_DEFAULT"
gluon_tcgen05:
.text.gluon_tcgen05:
[----:B------:R-:W1:Y:S01]  /*0000*/  LDC R1, c[0x0][0x37c] ;  /* 0x0000df00ff017b82 */ /* 0x000e620000000800 */
[----:B------:R-:W2:Y:S02]  /*0010*/  S2R R0, SR_TID.X ;  /* 0x0000000000007919 */ /* 0x000ea40000002100 */
[----:B--2---:R-:W-:-:S13]  /*0020*/  ISETP.GE.U32.AND P2, PT, R0, 0x20, PT ;  /* 0x000000200000780c */ /* 0x004fda0003f46070 */
[----:B------:R-:W-:Y:S05]  /*0030*/  @P2 BRA `(.L_x_0) ;  /* 0x0000000000b82947 */ /* 0x000fea0003800000 */
[----:B------:R-:W2:Y:S01]  /*0040*/  S2UR UR6, SR_CgaCtaId ;  /* 0x00000000000679c3 */ /* 0x000ea20000008800 */
[----:B------:R-:W-:Y:S01]  /*0050*/  NOP ;  /* 0x0000000000007918 */ /* 0x000fe20000000000 */
[----:B------:R-:W-:Y:S02]  /*0060*/  UMOV UR4, 0x40 ;  /* 0x0000004000047882 */ /* 0x000fe40000000000 */
[----:B--2---:R-:W-:-:S09]  /*0070*/  ULEA UR4, UR6, UR4, 0x18 ;  /* 0x0000000406047291 */ /* 0x004fd2000f8ec0ff */
[----:B------:R-:W2:Y:S01]  /*0080*/  LDS.U8 R2, [UR4] ;  /* 0x00000004ff027984 */ /* 0x000ea20008000000 */
[----:B------:R-:W-:Y:S02]  /*0090*/  UMOV UR4, 0x400 ;  /* 0x0000040000047882 */ /* 0x000fe40000000000 */
[----:B------:R-:W-:Y:S01]  /*00a0*/  ULEA UR4, UR6, UR4, 0x18 ;  /* 0x0000000406047291 */ /* 0x000fe2000f8ec0ff */
[----:B--2---:R-:W-:-:S13]  /*00b0*/  ISETP.NE.AND P0, PT, R2, RZ, PT ;  /* 0x000000ff0200720c */ /* 0x004fda0003f05270 */
[----:B------:R-:W-:Y:S05]  /*00c0*/  @P0 BRA `(.L_x_1) ;  /* 0x00000000007c0947 */ /* 0x000fea0003800000 */
[----:B------:R-:W-:-:S13]  /*00d0*/  ELECT P0, URZ, PT ;  /* 0x0000000000ff782f */ /* 0x000fda0003800000 */
[----:B------:R-:W-:Y:S05]  /*00e0*/  @!P0 BRA `(.L_x_2) ;  /* 0x0000000000848947 */ /* 0x000fea0003800000 */
[----:B------:R-:W-:Y:S01]  /*00f0*/  UMOV UR5, 0x2 ;  /* 0x0000000200057882 */ /* 0x000fe20000000000 */
[----:B------:R-:W-:Y:S02]  /*0100*/  IMAD.MOV.U32 R5, RZ, RZ, 0x1 ;  /* 0x00000001ff057424 */ /* 0x000fe400078e00ff */
[----:B------:R-:W-:Y:S02]  /*0110*/  IMAD.MOV.U32 R3, RZ, RZ, 0x3 ;  /* 0x00000003ff037424 */ /* 0x000fe400078e00ff */
[----:B------:R-:W-:Y:S04]  /*0120*/  DEPBAR.LE SB2, 0x36 ;  /* 0x0000ad800000791a */ /* 0x000fe80000000000 */
[----:B------:R-:W2:Y:S02]  /*0130*/  UTCATOMSWS.FIND_AND_SET.ALIGN UP0, UR5, UR5 ;  /* 0x00000005000575e3 */ /* 0x000ea40008000800 */
[----:B--2---:R-:W-:-:S04]  /*0140*/  PLOP3.LUT P0, PT, PT, PT, UP0, 0x80, 0x8 ;  /* 0x000000000008781c */ /* 0x004fc80003f0f008 */
[----:B------:R-:W-:-:S04]  /*0150*/  SEL R2, RZ, 0xffffffff, !P0 ;  /* 0xffffffffff027807 */ /* 0x000fc80004000000 */
[----:B------:R-:W-:Y:S01]  /*0160*/  ISETP.NE.AND P0, PT, R2, RZ, PT ;  /* 0x000000ff0200720c */ /* 0x000fe20003f05270 */
[----:B------:R-:W-:-:S12]  /*0170*/  IMAD.U32 R2, RZ, RZ, UR5 ;  /* 0x00000005ff027e24 */ /* 0x000fd8000f8e00ff */
[----:B------:R-:W-:Y:S05]  /*0180*/  @P0 BRA `(.L_x_3) ;  /* 0x0000000000240947 */ /* 0x000fea0003800000 */
.L_x_4:
[----:B------:R-:W-:Y:S05]  /*0190*/  NANOSLEEP 0x64 ;  /* 0x000000640000795d */ /* 0x000fea0003800000 */
[----:B------:R-:W-:-:S05]  /*01a0*/  UMOV UR5, 0x2 ;  /* 0x0000000200057882 */ /* 0x000fca0000000000 */
[----:B------:R-:W-:Y:S04]  /*01b0*/  DEPBAR.LE SB2, 0x36 ;  /* 0x0000ad800000791a */ /* 0x000fe80000000000 */
[----:B------:R-:W2:Y:S02]  /*01c0*/  UTCATOMSWS.FIND_AND_SET.ALIGN UP0, UR5, UR5 ;  /* 0x00000005000575e3 */ /* 0x000ea40008000800 */
[----:B--2---:R-:W-:-:S04]  /*01d0*/  PLOP3.LUT P0, PT, PT, PT, UP0, 0x80, 0x8 ;  /* 0x000000000008781c */ /* 0x004fc80003f0f008 */
[----:B------:R-:W-:-:S04]  /*01e0*/  SEL R2, RZ, 0xffffffff, !P0 ;  /* 0xffffffffff027807 */ /* 0x000fc80004000000 */
[----:B------:R-:W-:Y:S01]  /*01f0*/  ISETP.NE.AND P0, PT, R2, RZ, PT ;  /* 0x000000ff0200720c */ /* 0x000fe20003f05270 */
[----:B------:R-:W-:-:S12]  /*0200*/  IMAD.U32 R2, RZ, RZ, UR5 ;  /* 0x00000005ff027e24 */ /* 0x000fd8000f8e00ff */
[----:B------:R-:W-:Y:S05]  /*0210*/  @!P0 BRA `(.L_x_4) ;  /* 0xfffffffc00dc8947 */ /* 0x000fea000383ffff */
.L_x_3:
[C---:B------:R-:W-:Y:S01]  /*0220*/  VIADD R4, R2.reuse, 0x10 ;  /* 0x0000001002047836 */ /* 0x040fe20000000000 */
[----:B------:R-:W-:Y:S01]  /*0230*/  UMOV UR5, 0x50 ;  /* 0x0000005000057882 */ /* 0x000fe20000000000 */
[----:B------:R-:W-:Y:S01]  /*0240*/  SHF.L.U32 R3, R3, R2, RZ ;  /* 0x0000000203037219 */ /* 0x000fe200000006ff */
[----:B------:R-:W-:Y:S01]  /*0250*/  ULEA UR5, UR6, UR5, 0x18 ;  /* 0x0000000506057291 */ /* 0x000fe2000f8ec0ff */
[----:B------:R-:W-:Y:S01]  /*0260*/  IMAD.SHL.U32 R2, R2, 0x20, RZ ;  /* 0x0000002002027824 */ /* 0x000fe200078e00ff */
[----:B------:R-:W-:-:S04]  /*0270*/  SHF.L.U32 R4, R5, R4, RZ ;  /* 0x0000000405047219 */ /* 0x000fc800000006ff */
[----:B------:R-:W-:-:S05]  /*0280*/  LOP3.LUT R3, R4, R3, RZ, 0xfc, !PT ;  /* 0x0000000304037212 */ /* 0x000fca00078efcff */
[----:B------:R2:W-:Y:S04]  /*0290*/  ATOMS.OR RZ, [UR5], R3 ;  /* 0x00000003ffff798c */ /* 0x0005e8000b000005 */
[----:B------:R2:W-:Y:S01]  /*02a0*/  STS [UR4], R2 ;  /* 0x00000002ff007988 */ /* 0x0005e20008000804 */
[----:B------:R-:W-:Y:S05]  /*02b0*/  BRA `(.L_x_2) ;  /* 0x0000000000107947 */ /* 0x000fea0003800000 */
.L_x_1:
[----:B------:R-:W-:Y:S01]  /*02c0*/  IMAD.MOV.U32 R3, RZ, RZ, -0x1 ;  /* 0xffffffffff037424 */ /* 0x000fe200078e00ff */
[----:B------:R-:W-:-:S04]  /*02d0*/  MOV R2, 0x300 ;  /* 0x0000030000027802 */ /* 0x000fc80000000f00 */
[----:B------:R2:W-:Y:S03]  /*02e0*/  STS [UR4], R3 ;  /* 0x00000003ff007988 */ /* 0x0005e60008000804 */
[----:B-12---:R-:W-:Y:S05]  /*02f0*/  CALL.REL.NOINC `($__internal_1_$__cuda_sm10x_tcgen05_guardrail_trap_phase_invalid_during_alloc) ;  /* 0x00000028008c7944 */ /* 0x006fea0003c00000 */
.L_x_2:
[----:B------:R-:W-:Y:S05]  /*0300*/  WARPSYNC.ALL ;  /* 0x0000000000007948 */ /* 0x000fea0003800000 */
[----:B------:R-:W-:Y:S01]  /*0310*/  NOP ;  /* 0x0000000000007918 */ /* 0x000fe20000000000 */
.L_x_0:
[----:B------:R-:W3:Y:S08]  /*0320*/  S2UR UR4, SR_CgaCtaId ;  /* 0x00000000000479c3 */ /* 0x000ef00000008800 */
[----:B------:R-:W-:Y:S01]  /*0330*/  BAR.SYNC.DEFER_BLOCKING 0x0 ;  /* 0x0000000000007b1d */ /* 0x000fe20000010000 */
[----:B------:R-:W-:-:S05]  /*0340*/  LOP3.LUT R68, R0, 0x7f, RZ, 0xc0, !PT ;  /* 0x0000007f00447812 */ /* 0x000fca00078ec0ff */
[----:B------:R-:W-:Y:S02]  /*0350*/  UMOV UR8, 0x400 ;  /* 0x0000040000087882 */ /* 0x000fe40000000000 */
[----:B--2---:R-:W2:Y:S08]  /*0360*/  LDC R3, c[0x0][0x398] ;  /* 0x0000e600ff037b82 */ /* 0x004eb00000000800 */
[----:B------:R-:W4:Y:S01]  /*0370*/  LDC R10, c[0x0][0x3a0] ;  /* 0x0000e800ff0a7b82 */ /* 0x000f220000000800 */
[----:B---3--:R-:W-:-:S07]  /*0380*/  ULEA UR8, UR4, UR8, 0x18 ;  /* 0x0000000804087291 */ /* 0x008fce000f8ec0ff */
[----:B------:R-:W3:Y:S02]  /*0390*/  S2UR UR9, SR_CTAID.Y ;  /* 0x00000000000979c3 */ /* 0x000ee40000002600 */
[----:B------:R-:W5:Y:S06]  /*03a0*/  LDS R4, [UR8] ;  /* 0x00000008ff047984 */ /* 0x000f6c0008000800 */
[----:B------:R-:W-:Y:S06]  /*03b0*/  BAR.SYNC.DEFER_BLOCKING 0x0 ;  /* 0x0000000000007b1d */ /* 0x000fec0000010000 */
[----:B------:R-:W-:Y:S05]  /*03c0*/  @P2 BRA `(.L_x_5) ;  /* 0x0000000000182947 */ /* 0x000fea0003800000 */
[----:B------:R-:W-:Y:S01]  /*03d0*/  ELECT P0, URZ, PT ;  /* 0x0000000000ff782f */ /* 0x000fe20003800000 */
[----:B------:R-:W-:Y:S01]  /*03e0*/  IMAD.MOV.U32 R2, RZ, RZ, 0x1 ;  /* 0x00000001ff027424 */ /* 0x000fe200078e00ff */
[----:B------:R-:W-:Y:S01]  /*03f0*/  UMOV UR5, 0x40 ;  /* 0x0000004000057882 */ /* 0x000fe20000000000 */
[----:B------:R-:W-:Y:S01]  /*0400*/  UVIRTCOUNT.DEALLOC.SMPOOL 0x80 ;  /* 0x000000800000784c */ /* 0x000fe20000000000 */
[----:B------:R-:W-:-:S09]  /*0410*/  ULEA UR5, UR4, UR5, 0x18 ;  /* 0x0000000504057291 */ /* 0x000fd2000f8ec0ff */
[----:B------:R5:W-:Y:S03]  /*0420*/  @P0 STS.U8 [UR5], R2 ;  /* 0x00000002ff000988 */ /* 0x000be60008000005 */
.L_x_5:
[----:B------:R-:W5:Y:S01]  /*0430*/  S2UR UR4, SR_CTAID.Z ;  /* 0x00000000000479c3 */ /* 0x000f620000002700 */
[----:B------:R-:W4:Y:S01]  /*0440*/  LDCU UR5, c[0x0][0x370] ;  /* 0x00006e00ff0577ac */ /* 0x000f220008000800 */
[C---:B------:R-:W-:Y:S01]  /*0450*/  ISETP.GE.U32.AND P0, PT, R68.reuse, 0x20, PT ;  /* 0x000000204400780c */ /* 0x040fe20003f06070 */
[----:B--2--5:R-:W-:Y:S01]  /*0460*/  VIADD R2, R3, 0xffffffff ;  /* 0xffffffff03027836 */ /* 0x024fe20000000000 */
[C---:B------:R-:W-:Y:S01]  /*0470*/  ISETP.NE.U32.AND P3, PT, R68.reuse, RZ, PT ;  /* 0x000000ff4400720c */ /* 0x040fe20003f65070 */
[----:B------:R-:W2:Y:S01]  /*0480*/  LDCU UR6, c[0x0][0x374] ;  /* 0x00006e80ff0677ac */ /* 0x000ea20008000800 */
[----:B------:R-:W-:Y:S01]  /*0490*/  LEA R11, R68, UR8, 0x2 ;  /* 0x00000008440b7c11 */ /* 0x000fe2000f8e10ff */
[----:B----4-:R-:W-:Y:S01]  /*04a0*/  VIADD R12, R10, 0xffffffff ;  /* 0xffffffff0a0c7836 */ /* 0x010fe20000000000 */
[----:B------:R-:W4:Y:S01]  /*04b0*/  S2UR UR7, SR_CTAID.X ;  /* 0x00000000000779c3 */ /* 0x000f220000002500 */
[----:B------:R-:W5:Y:S01]  /*04c0*/  LDCU.64 UR20, c[0x0][0x3c0] ;  /* 0x00007800ff1477ac */ /* 0x000f620008000a00 */
[----:B------:R-:W-:Y:S01]  /*04d0*/  R2UR UR23, R4 ;  /* 0x00000000041772ca */ /* 0x000fe200000e0000 */
[----:B------:R-:W-:Y:S04]  /*04e0*/  BSSY.RECONVERGENT B0, `(.L_x_6) ;  /* 0x0000011000007945 */ /* 0x000fe80003800200 */
[----:B------:R3:W-:Y:S01]  /*04f0*/  @!P0 STS [R11], RZ ;  /* 0x000000ff0b008388 */ /* 0x0007e20000000800 */
[----:B------:R-:W-:-:S03]  /*0500*/  NOP ;  /* 0x0000000000007918 */ /* 0x000fc60000000000 */
[----:B------:R3:W-:Y:S02]  /*0510*/  @!P3 STS [UR8+0x24], R2 ;  /* 0x00002402ff00b988 */ /* 0x0007e40008000808 */
[----:B--23--:R-:W-:Y:S02]  /*0520*/  UIMAD UR4, UR4, UR6, UR9 ;  /* 0x00000006040472a4 */ /* 0x00cfe4000f8e0209 */
[----:B------:R2:W-:Y:S02]  /*0530*/  @!P3 STS [UR8+0x20], R12 ;  /* 0x0000200cff00b988 */ /* 0x0005e40008000808 */
[----:B----4-:R-:W-:-:S04]  /*0540*/  UIMAD UR4, UR4, UR5, UR7 ;  /* 0x00000005040472a4 */ /* 0x010fc8000f8e0207 */
[----:B------:R-:W-:-:S04]  /*0550*/  UIMAD UR4, UR4, 0x180, URZ ;  /* 0x00000180040478a4 */ /* 0x000fc8000f8e02ff */
[----:B-----5:R-:W-:-:S04]  /*0560*/  UIADD3 UR24, UP0, UPT, UR4, UR20, URZ ;  /* 0x0000001404187290 */ /* 0x020fc8000ff1e0ff */
[----:B------:R-:W-:Y:S01]  /*0570*/  ULEA.HI.X.SX32 UR25, UR4, UR21, 0x1, UP0 ;  /* 0x0000001504197291 */ /* 0x000fe200080f0eff */
[----:B--2---:R-:W-:Y:S11]  /*0580*/  @P3 BRA `(.L_x_7) ;  /* 0x0000000000183947 */ /* 0x004ff60003800000 */
[----:B------:R-:W2:Y:S01]  /*0590*/  LDS R3, [UR8+0x8] ;  /* 0x00000808ff037984 */ /* 0x000ea20008000800 */
[----:B------:R-:W3:Y:S01]  /*05a0*/  LDC.64 R6, c[0x0][0x380] ;  /* 0x0000e000ff067b82 */ /* 0x000ee20000000a00 */
[----:B------:R-:W-:Y:S02]  /*05b0*/  IMAD.MOV.U32 R4, RZ, RZ, 0x70 ;  /* 0x00000070ff047424 */ /* 0x000fe400078e00ff */
[----:B---3--:R3:W-:Y:S03]  /*05c0*/  STS.64 [UR8], R6 ;  /* 0x00000006ff007988 */ /* 0x0087e60008000a08 */
[----:B--2---:R-:W-:-:S05]  /*05d0*/  LOP3.LUT R3, R3, 0x10, R4, 0xd8, !PT ;  /* 0x0000001003037812 */ /* 0x004fca00078ed804 */
[----:B------:R3:W-:Y:S02]  /*05e0*/  STS [UR8+0x8], R3 ;  /* 0x00000803ff007988 */ /* 0x0007e40008000808 */
.L_x_7:
[----:B------:R-:W-:Y:S05]  /*05f0*/  BSYNC.RECONVERGENT B0 ;  /* 0x0000000000007941 */ /* 0x000fea0003800200 */
.L_x_6:
[----:B------:R-:W-:Y:S04]  /*0600*/  BSSY.RECONVERGENT B0, `(.L_x_8) ;  /* 0x000000a000007945 */ /* 0x000fe80003800200 */
[----:B------:R-:W-:Y:S05]  /*0610*/  @P3 BRA `(.L_x_9) ;  /* 0x0000000000203947 */ /* 0x000fea0003800000 */
[----:B---3--:R-:W2:Y:S01]  /*0620*/  LDS R3, [UR8+0x34] ;  /* 0x00003408ff037984 */ /* 0x008ea20008000800 */
[----:B------:R-:W-:Y:S02]  /*0630*/  IMAD.MOV.U32 R4, RZ, RZ, 0x3f000000 ;  /* 0x3f000000ff047424 */ /* 0x000fe400078e00ff */
[----:B------:R-:W-:Y:S01]  /*0640*/  @!P3 IMAD.MOV.U32 R5, RZ, RZ, 0x7f ;  /* 0x0000007fff05b424 */ /* 0x000fe200078e00ff */
[----:B------:R-:W3:Y:S02]  /*0650*/  @!P3 LDS R6, [UR8+0x38] ;  /* 0x00003808ff06b984 */ /* 0x000ee40008000800 */
[----:B--2---:R-:W-:Y:S02]  /*0660*/  LOP3.LUT R3, R3, 0xff000000, R4, 0xb8, !PT ;  /* 0xff00000003037812 */ /* 0x004fe400078eb804 */
[----:B---3--:R-:W-:-:S03]  /*0670*/  @!P3 LOP3.LUT R4, R6, 0xff, R5, 0xb8, !PT ;  /* 0x000000ff0604b812 */ /* 0x008fc600078eb805 */
[----:B------:R2:W-:Y:S04]  /*0680*/  STS [UR8+0x34], R3 ;  /* 0x00003403ff007988 */ /* 0x0005e80008000808 */
[----:B------:R2:W-:Y:S02]  /*0690*/  @!P3 STS [UR8+0x38], R4 ;  /* 0x00003804ff00b988 */ /* 0x0005e40008000808 */
.L_x_9:
[----:B------:R-:W-:Y:S05]  /*06a0*/  BSYNC.RECONVERGENT B0 ;  /* 0x0000000000007941 */ /* 0x000fea0003800200 */
.L_x_8:
[----:B------:R-:W-:Y:S04]  /*06b0*/  BSSY.RECONVERGENT B0, `(.L_x_10) ;  /* 0x000000e000007945 */ /* 0x000fe80003800200 */
[----:B------:R-:W-:Y:S05]  /*06c0*/  @P3 BRA `(.L_x_11) ;  /* 0x0000000000303947 */ /* 0x000fea0003800000 */
[----:B--2---:R-:W2:Y:S01]  /*06d0*/  LDS R4, [UR8+0x34] ;  /* 0x00003408ff047984 */ /* 0x004ea20008000800 */
[----:B------:R-:W4:Y:S03]  /*06e0*/  LDC.64 R8, c[0x0][0x3a8] ;  /* 0x0000ea00ff087b82 */ /* 0x000f260000000a00 */
[----:B---3--:R-:W3:Y:S01]  /*06f0*/  LDS R3, [UR8+0x1c] ;  /* 0x00001c08ff037984 */ /* 0x008ee20008000800 */
[C---:B----4-:R-:W-:Y:S01]  /*0700*/  SHF.L.U64.HI R6, R8.reuse, 0x1, R9 ;  /* 0x0000000108067819 */ /* 0x050fe20000010209 */
[----:B------:R-:W-:-:S03]  /*0710*/  IMAD.SHL.U32 R5, R8, 0x2, RZ ;  /* 0x0000000208057824 */ /* 0x000fc600078e00ff */
[--C-:B------:R-:W-:Y:S02]  /*0720*/  SHF.R.U32.HI R8, RZ, 0x4, R6.reuse ;  /* 0x00000004ff087819 */ /* 0x100fe40000011606 */
[----:B------:R-:W-:-:S05]  /*0730*/  SHF.R.U64 R5, R5, 0x4, R6 ;  /* 0x0000000405057819 */ /* 0x000fca0000001206 */
[----:B------:R4:W-:Y:S01]  /*0740*/  STS [UR8+0xc], R5 ;  /* 0x00000c05ff007988 */ /* 0x0009e20008000808 */
[----:B--2---:R-:W-:Y:S02]  /*0750*/  LOP3.LUT R4, R4, 0x7, RZ, 0xb8, !PT ;  /* 0x0000000704047812 */ /* 0x004fe400078eb8ff */
[----:B---3--:R-:W-:-:S03]  /*0760*/  LOP3.LUT R3, R3, 0xf, R8, 0xb8, !PT ;  /* 0x0000000f03037812 */ /* 0x008fc600078eb808 */
[----:B------:R4:W-:Y:S04]  /*0770*/  STS [UR8+0x34], R4 ;  /* 0x00003404ff007988 */ /* 0x0009e80008000808 */
[----:B------:R4:W-:Y:S02]  /*0780*/  STS [UR8+0x1c], R3 ;  /* 0x00001c03ff007988 */ /* 0x0009e40008000808 */
.L_x_11:
[----:B------:R-:W-:Y:S05]  /*0790*/  BSYNC.RECONVERGENT B0 ;  /* 0x0000000000007941 */ /* 0x000fea0003800200 */
.L_x_10:
[----:B------:R-:W-:Y:S04]  /*07a0*/  BSSY.RECONVERGENT B1, `(.L_x_12) ;  /* 0x000001a000017945 */ /* 0x000fe80003800200 */
[----:B------:R-:W-:Y:S04]  /*07b0*/  BSSY.RELIABLE B0, `(.L_x_13) ;  /* 0x0000015000007945 */ /* 0x000fe80003800100 */
[----:B------:R-:W-:Y:S05]  /*07c0*/  @P3 BRA `(.L_x_14) ;  /* 0x0000000000203947 */ /* 0x000fea0003800000 */
[----:B--234-:R-:W2:Y:S02]  /*07d0*/  LDS R3, [UR8+0x34] ;  /* 0x00003408ff037984 */ /* 0x01cea40008000800 */
[----:B--2---:R-:W-:-:S05]  /*07e0*/  LOP3.LUT R3, R3, 0x38, RZ, 0xb8, !PT ;  /* 0x0000003803037812 */ /* 0x004fca00078eb8ff */
[----:B------:R2:W-:Y:S01]  /*07f0*/  STS [UR8+0x34], R3 ;  /* 0x00003403ff007988 */ /* 0x0005e20008000808 */
[----:B------:R-:W-:Y:S05]  /*0800*/  @P3 BRA `(.L_x_15) ;  /* 0x0000000000203947 */ /* 0x000fea0003800000 */
[----:B--2---:R-:W2:Y:S01]  /*0810*/  LDS R3, [UR8+0x8] ;  /* 0x00000808ff037984 */ /* 0x004ea20008000800 */
[----:B------:R-:W-:-:S05]  /*0820*/  IMAD.MOV.U32 R4, RZ, RZ, 0x780 ;  /* 0x00000780ff047424 */ /* 0x000fca00078e00ff */
[----:B--2---:R-:W-:-:S05]  /*0830*/  LOP3.LUT R3, R3, 0x300, R4, 0xd8, !PT ;  /* 0x0000030003037812 */ /* 0x004fca00078ed804 */
[----:B------:R5:W-:Y:S02]  /*0840*/  STS [UR8+0x8], R3 ;  /* 0x00000803ff007988 */ /* 0x000be40008000808 */
.L_x_14:
[----:B------:R-:W-:Y:S05]  /*0850*/  @P3 BRA `(.L_x_16) ;  /* 0x0000000000283947 */ /* 0x000fea0003800000 */
[----:B--2345:R-:W2:Y:S02]  /*0860*/  LDS R3, [UR8+0x8] ;  /* 0x00000808ff037984 */ /* 0x03cea40008000800 */
[----:B--2---:R-:W-:-:S05]  /*0870*/  LOP3.LUT R3, R3, 0x1800, RZ, 0xb8, !PT ;  /* 0x0000180003037812 */ /* 0x004fca00078eb8ff */
[----:B------:R3:W-:Y:S02]  /*0880*/  STS [UR8+0x8], R3 ;  /* 0x00000803ff007988 */ /* 0x0007e40008000808 */
.L_x_15:
[----:B------:R-:W-:Y:S05]  /*0890*/  @P3 BREAK.RELIABLE B0 ;  /* 0x0000000000003942 */ /* 0x000fea0003800100 */
[----:B------:R-:W-:Y:S05]  /*08a0*/  @P3 BRA `(.L_x_17) ;  /* 0x0000000000243947 */ /* 0x000fea0003800000 */
[----:B------:R-:W4:Y:S01]  /*08b0*/  LDS R4, [UR8+0x8] ;  /* 0x00000808ff047984 */ /* 0x000f220008000800 */
[----:B--23--:R-:W-:-:S05]  /*08c0*/  IMAD.MOV.U32 R3, RZ, RZ, 0x6000 ;  /* 0x00006000ff037424 */ /* 0x00cfca00078e00ff */
[----:B----4-:R-:W-:-:S04]  /*08d0*/  LOP3.LUT R3, R4, 0x6000, R3, 0xd8, !PT ;  /* 0x0000600004037812 */ /* 0x010fc800078ed803 */
[----:B------:R-:W-:-:S05]  /*08e0*/  LOP3.LUT R3, R3, 0x400000, RZ, 0xb8, !PT ;  /* 0x0040000003037812 */ /* 0x000fca00078eb8ff */
[----:B------:R2:W-:Y:S02]  /*08f0*/  STS [UR8+0x8], R3 ;  /* 0x00000803ff007988 */ /* 0x0005e40008000808 */
.L_x_16:
[----:B------:R-:W-:Y:S05]  /*0900*/  BSYNC.RELIABLE B0 ;  /* 0x0000000000007941 */ /* 0x000fea0003800100 */
.L_x_13:
[----:B--2345:R-:W2:Y:S02]  /*0910*/  @!P3 LDS R3, [UR8+0x8] ;  /* 0x00000808ff03b984 */ /* 0x03cea40008000800 */
[----:B--2---:R-:W-:-:S05]  /*0920*/  @!P3 LOP3.LUT R3, R3, 0x8000, RZ, 0xb8, !PT ;  /* 0x000080000303b812 */ /* 0x004fca00078eb8ff */
[----:B------:R4:W-:Y:S02]  /*0930*/  @!P3 STS [UR8+0x8], R3 ;  /* 0x00000803ff00b988 */ /* 0x0009e40008000808 */
.L_x_17:
[----:B------:R-:W-:Y:S05]  /*0940*/  BSYNC.RECONVERGENT B1 ;  /* 0x0000000000017941 */ /* 0x000fea0003800200 */
.L_x_12:
[----:B------:R-:W-:Y:S05]  /*0950*/  WARPSYNC.ALL ;  /* 0x0000000000007948 */ /* 0x000fea0003800000 */
[----:B------:R-:W-:Y:S01]  /*0960*/  NOP ;  /* 0x0000000000007918 */ /* 0x000fe20000000000 */
[----:B------:R-:W-:Y:S05]  /*0970*/  @P0 BRA `(.L_x_18) ;  /* 0x0000000000300947 */ /* 0x000fea0003800000 */
[----:B--234-:R-:W2:Y:S01]  /*0980*/  S2R R3, SR_LANEID ;  /* 0x0000000000037919 */ /* 0x01cea20000000000 */
[----:B------:R-:W-:Y:S05]  /*0990*/  WARPSYNC.ALL ;  /* 0x0000000000007948 */ /* 0x000fea0003800000 */
[----:B------:R-:W-:Y:S01]  /*09a0*/  NOP ;  /* 0x0000000000007918 */ /* 0x000fe20000000000 */
[----:B--2---:R-:W-:-:S05]  /*09b0*/  IMAD.SHL.U32 R3, R3, 0x4, RZ ;  /* 0x0000000403037824 */ /* 0x004fca00078e00ff */
[----:B------:R-:W2:Y:S01]  /*09c0*/  LDS R7, [R3+UR8] ;  /* 0x0000000803077984 */ /* 0x000ea20008000800 */
[----:B------:R-:W-:-:S05]  /*09d0*/  IADD3 R4, P1, PT, R3, UR24, RZ ;  /* 0x0000001803047c10 */ /* 0x000fca000ff3e0ff */
[----:B------:R-:W-:-:S05]  /*09e0*/  IMAD.X R5, RZ, RZ, UR25, P1 ;  /* 0x00000019ff057e24 */ /* 0x000fca00088e06ff */
[----:B--2---:R5:W2:Y:S01]  /*09f0*/  ATOMG.E.EXCH.STRONG.GPU PT, RZ, [R4], R7 ;  /* 0x0000000704ff73a8 */ /* 0x004aa200041ee100 */
[----:B------:R-:W-:-:S04]  /*0a00*/  DEPBAR {5,4,3,2,1,0} ;  /* 0x0000003f0000791a */ /* 0x000fc80000000000 */
[----:B------:R-:W3:Y:S02]  /*0a10*/  CCTL.E.C.LDCU.IV.DEEP [UR24] ;  /* 0x0000000018007540 */ /* 0x000ee40009c08000 */
[----:B---3--:R5:W-:Y:S01]  /*0a20*/  UTMACCTL.IV [UR24] ;  /* 0x00000000180079b9 */ /* 0x008be20008000000 */
[----:B------:R-:W-:Y:S01]  /*0a30*/  NOP ;  /* 0x0000000000007918 */ /* 0x000fe20000000000 */
.L_x_18:
[----:B------:R-:W-:Y:S05]  /*0a40*/  @P0 BRA `(.L_x_19) ;  /* 0x00000000000c0947 */ /* 0x000fea0003800000 */
[----:B------:R0:W-:Y:S01]  /*0a50*/  UTMACMDFLUSH ;  /* 0x00000000000079b7 */ /* 0x0001e20000000000 */
[----:B------:R-:W-:Y:S05]  /*0a60*/  @P0 BRA `(.L_x_19) ;  /* 0x0000000000040947 */ /* 0x000fea0003800000 */
[----:B------:R-:W-:-:S04]  /*0a70*/  DEPBAR.LE SB0, 0x0 ;  /* 0x000080000000791a */ /* 0x000fc80000000000 */
.L_x_19:
[----:B------:R-:W-:Y:S05]  /*0a80*/  WARPSYNC.ALL ;  /* 0x0000000000007948 */ /* 0x000fea0003800000 */
[----:B------:R-:W-:Y:S01]  /*0a90*/  NOP ;  /* 0x0000000000007918 */ /* 0x000fe20000000000 */
[----:B--2---:R-:W-:Y:S06]  /*0aa0*/  BAR.SYNC.DEFER_BLOCKING 0x0 ;  /* 0x0000000000007b1d */ /* 0x004fec0000010000 */
[----:B------:R-:W-:Y:S02]  /*0ab0*/  BSSY.RECONVERGENT B1, `(.L_x_20) ;  /* 0x000000b000017945 */ /* 0x000fe40003800200 */
[----:B------:R-:W-:Y:S06]  /*0ac0*/  BAR.SYNC.DEFER_BLOCKING 0x0 ;  /* 0x0000000000007b1d */ /* 0x000fec0000010000 */
[----:B------:R2:W-:Y:S01]  /*0ad0*/  @!P0 STS [R11], RZ ;  /* 0x000000ff0b008388 */ /* 0x0005e20000000800 */
[----:B------:R-:W-:Y:S01]  /*0ae0*/  NOP ;  /* 0x0000000000007918 */ /* 0x000fe20000000000 */
[----:B------:R-:W-:Y:S05]  /*0af0*/  @P3 BRA `(.L_x_21) ;  /* 0x0000000000183947 */ /* 0x000fea0003800000 */
[----:B---34-:R-:W3:Y:S01]  /*0b00*/  LDS R3, [UR8+0x8] ;  /* 0x00000808ff037984 */ /* 0x018ee20008000800 */
[----:B-----5:R-:W4:Y:S01]  /*0b10*/  LDC.64 R6, c[0x0][0x388] ;  /* 0x0000e200ff067b82 */ /* 0x020f220000000a00 */
[----:B------:R-:W-:Y:S02]  /*0b20*/  IMAD.MOV.U32 R4, RZ, RZ, 0x70 ;  /* 0x00000070ff047424 */ /* 0x000fe400078e00ff */
[----:B----4-:R4:W-:Y:S03]  /*0b30*/  STS.64 [UR8], R6 ;  /* 0x00000006ff007988 */ /* 0x0109e60008000a08 */
[----:B---3--:R-:W-:-:S05]  /*0b40*/  LOP3.LUT R3, R3, 0x10, R4, 0xd8, !PT ;  /* 0x0000001003037812 */ /* 0x008fca00078ed804 */
[----:B------:R4:W-:Y:S02]  /*0b50*/  STS [UR8+0x8], R3 ;  /* 0x00000803ff007988 */ /* 0x0009e40008000808 */
.L_x_21:
[----:B-----5:R-:W-:Y:S05]  /*0b60*/  BSYNC.RECONVERGENT B1 ;  /* 0x0000000000017941 */ /* 0x020fea0003800200 */
.L_x_20:
[----:B------:R-:W-:Y:S04]  /*0b70*/  BSSY.RECONVERGENT B2, `(.L_x_22) ;  /* 0x000000f000027945 */ /* 0x000fe80003800200 */
[----:B------:R-:W-:Y:S04]  /*0b80*/  BSSY.RELIABLE B1, `(.L_x_23) ;  /* 0x000000c000017945 */ /* 0x000fe80003800100 */
[----:B------:R-:W-:Y:S05]  /*0b90*/  @P3 BRA `(.L_x_24) ;  /* 0x0000000000283947 */ /* 0x000fea0003800000 */
[----:B---34-:R-:W3:Y:S01]  /*0ba0*/  LDS R3, [UR8+0x34] ;  /* 0x00003408ff037984 */ /* 0x018ee20008000800 */
[----:B------:R-:W-:Y:S01]  /*0bb0*/  IMAD.MOV.U32 R4, RZ, RZ, 0x3f000000 ;  /* 0x3f000000ff047424 */ /* 0x000fe200078e00ff */
[----:B------:R-:W-:Y:S05]  /*0bc0*/  @P3 BREAK.RELIABLE B1 ;  /* 0x0000000000013942 */ /* 0x000fea0003800100 */
[----:B---3--:R-:W-:-:S05]  /*0bd0*/  LOP3.LUT R3, R3, 0xff000000, R4, 0xb8, !PT ;  /* 0xff00000003037812 */ /* 0x008fca00078eb804 */
[----:B------:R3:W-:Y:S01]  /*0be0*/  STS [UR8+0x34], R3 ;  /* 0x00003403ff007988 */ /* 0x0007e20008000808 */
[----:B------:R-:W-:Y:S05]  /*0bf0*/  @P3 BRA `(.L_x_25) ;  /* 0x0000000000183947 */ /* 0x000fea0003800000 */
[----:B------:R-:W4:Y:S01]  /*0c00*/  LDS R4, [UR8+0x38] ;  /* 0x00003808ff047984 */ /* 0x000f220008000800 */
[----:B---3--:R-:W-:-:S05]  /*0c10*/  IMAD.MOV.U32 R3, RZ, RZ, 0x3f ;  /* 0x0000003fff037424 */ /* 0x008fca00078e00ff */
[----:B----4-:R-:W-:-:S05]  /*0c20*/  LOP3.LUT R3, R4, 0xff, R3, 0xb8, !PT ;  /* 0x000000ff04037812 */ /* 0x010fca00078eb803 */
[----:B------:R5:W-:Y:S02]  /*0c30*/  STS [UR8+0x38], R3 ;  /* 0x00003803ff007988 */ /* 0x000be40008000808 */
.L_x_24:
[----:B------:R-:W-:Y:S05]  /*0c40*/  BSYNC.RELIABLE B1 ;  /* 0x0000000000017941 */ /* 0x000fea0003800100 */
.L_x_23:
[----:B------:R2:W-:Y:S02]  /*0c50*/  @!P3 STS [UR8+0x20], R12 ;  /* 0x0000200cff00b988 */ /* 0x0005e40008000808 */
.L_x_25:
[----:B------:R-:W-:Y:S05]  /*0c60*/  BSYNC.RECONVERGENT B2 ;  /* 0x0000000000027941 */ /* 0x000fea0003800200 */
.L_x_22:
[----:B------:R-:W-:Y:S05]  /*0c70*/  WARPSYNC.ALL ;  /* 0x0000000000007948 */ /* 0x000fea0003800000 */
[----:B------:R-:W-:Y:S01]  /*0c80*/  NOP ;  /* 0x0000000000007918 */ /* 0x000fe20000000000 */
[----:B---345:R-:W3:Y:S01]  /*0c90*/  LDC R3, c[0x0][0x39c] ;  /* 0x0000e700ff037b82 */ /* 0x038ee20000000800 */
[----:B------:R-:W-:Y:S01]  /*0ca0*/  BSSY.RECONVERGENT B2, `(.L_x_26) ;  /* 0x0000010000027945 */ /* 0x000fe20003800200 */
[----:B---3--:R-:W-:-:S05]  /*0cb0*/  VIADD R3, R3, 0xffffffff ;  /* 0xffffffff03037836 */ /* 0x008fca0000000000 */
[----:B------:R3:W-:Y:S01]  /*0cc0*/  @!P3 STS [UR8+0x24], R3 ;  /* 0x00002403ff00b988 */ /* 0x0007e20008000808 */
[----:B------:R-:W-:Y:S05]  /*0cd0*/  @P3 BRA `(.L_x_27) ;  /* 0x0000000000303947 */ /* 0x000fea0003800000 */
[----:B------:R-:W4:Y:S01]  /*0ce0*/  LDS R5, [UR8+0x34] ;  /* 0x00003408ff057984 */ /* 0x000f220008000800 */
[----:B------:R-:W5:Y:S03]  /*0cf0*/  LDC.64 R6, c[0x0][0x3b0] ;  /* 0x0000ec00ff067b82 */ /* 0x000f660000000a00 */
[----:B------:R-:W2:Y:S01]  /*0d00*/  LDS R4, [UR8+0x1c] ;  /* 0x00001c08ff047984 */ /* 0x000ea20008000800 */
[C---:B-----5:R-:W-:Y:S01]  /*0d10*/  SHF.L.U64.HI R7, R6.reuse, 0x1, R7 ;  /* 0x0000000106077819 */ /* 0x060fe20000010207 */
[----:B------:R-:W-:-:S03]  /*0d20*/  IMAD.SHL.U32 R6, R6, 0x2, RZ ;  /* 0x0000000206067824 */ /* 0x000fc600078e00ff */
[--C-:B------:R-:W-:Y:S02]  /*0d30*/  SHF.R.U32.HI R9, RZ, 0x4, R7.reuse ;  /* 0x00000004ff097819 */ /* 0x100fe40000011607 */
[----:B------:R-:W-:-:S05]  /*0d40*/  SHF.R.U64 R6, R6, 0x4, R7 ;  /* 0x0000000406067819 */ /* 0x000fca0000001207 */
[----:B------:R5:W-:Y:S01]  /*0d50*/  STS [UR8+0xc], R6 ;  /* 0x00000c06ff007988 */ /* 0x000be20008000808 */
[----:B----4-:R-:W-:Y:S02]  /*0d60*/  LOP3.LUT R5, R5, 0x7, RZ, 0xb8, !PT ;  /* 0x0000000705057812 */ /* 0x010fe400078eb8ff */
[----:B--2---:R-:W-:-:S03]  /*0d70*/  LOP3.LUT R4, R4, 0xf, R9, 0xb8, !PT ;  /* 0x0000000f04047812 */ /* 0x004fc600078eb809 */
[----:B------:R5:W-:Y:S04]  /*0d80*/  STS [UR8+0x34], R5 ;  /* 0x00003405ff007988 */ /* 0x000be80008000808 */
[----:B------:R5:W-:Y:S02]  /*0d90*/  STS [UR8+0x1c], R4 ;  /* 0x00001c04ff007988 */ /* 0x000be40008000808 */
.L_x_27:
[----:B------:R-:W-:Y:S05]  /*0da0*/  BSYNC.RECONVERGENT B2 ;  /* 0x0000000000027941 */ /* 0x000fea0003800200 */
.L_x_26:
[----:B------:R-:W-:Y:S04]  /*0db0*/  BSSY.RECONVERGENT B3, `(.L_x_28) ;  /* 0x000001a000037945 */ /* 0x000fe80003800200 */
[----:B------:R-:W-:Y:S04]  /*0dc0*/  BSSY.RELIABLE B2, `(.L_x_29) ;  /* 0x0000015000027945 */ /* 0x000fe80003800100 */
[----:B------:R-:W-:Y:S05]  /*0dd0*/  @P3 BRA `(.L_x_30) ;  /* 0x0000000000203947 */ /* 0x000fea0003800000 */
[----:B-----5:R-:W4:Y:S02]  /*0de0*/  LDS R4, [UR8+0x34] ;  /* 0x00003408ff047984 */ /* 0x020f240008000800 */
[----:B----4-:R-:W-:-:S05]  /*0df0*/  LOP3.LUT R4, R4, 0x38, RZ, 0xb8, !PT ;  /* 0x0000003804047812 */ /* 0x010fca00078eb8ff */
[----:B------:R4:W-:Y:S01]  /*0e00*/  STS [UR8+0x34], R4 ;  /* 0x00003404ff007988 */ /* 0x0009e20008000808 */
[----:B------:R-:W-:Y:S05]  /*0e10*/  @P3 BRA `(.L_x_31) ;  /* 0x0000000000203947 */ /* 0x000fea0003800000 */
[----:B----4-:R-:W4:Y:S01]  /*0e20*/  LDS R4, [UR8+0x8] ;  /* 0x00000808ff047984 */ /* 0x010f220008000800 */
[----:B------:R-:W-:-:S05]  /*0e30*/  IMAD.MOV.U32 R5, RZ, RZ, 0x780 ;  /* 0x00000780ff057424 */ /* 0x000fca00078e00ff */
[----:B----4-:R-:W-:-:S05]  /*0e40*/  LOP3.LUT R4, R4, 0x300, R5, 0xd8, !PT ;  /* 0x0000030004047812 */ /* 0x010fca00078ed805 */
[----:B------:R4:W-:Y:S02]  /*0e50*/  STS [UR8+0x8], R4 ;  /* 0x00000804ff007988 */ /* 0x0009e40008000808 */
.L_x_30:
[----:B------:R-:W-:Y:S05]  /*0e60*/  @P3 BRA `(.L_x_32) ;  /* 0x0000000000283947 */ /* 0x000fea0003800000 */
[----:B----45:R-:W4:Y:S02]  /*0e70*/  LDS R4, [UR8+0x8] ;  /* 0x00000808ff047984 */ /* 0x030f240008000800 */
[----:B----4-:R-:W-:-:S05]  /*0e80*/  LOP3.LUT R4, R4, 0x1800, RZ, 0xb8, !PT ;  /* 0x0000180004047812 */ /* 0x010fca00078eb8ff */
[----:B------:R5:W-:Y:S02]  /*0e90*/  STS [UR8+0x8], R4 ;  /* 0x00000804ff007988 */ /* 0x000be40008000808 */
.L_x_31:
[----:B------:R-:W-:Y:S05]  /*0ea0*/  @P3 BREAK.RELIABLE B2 ;  /* 0x0000000000023942 */ /* 0x000fea0003800100 */
[----:B------:R-:W-:Y:S05]  /*0eb0*/  @P3 BRA `(.L_x_33) ;  /* 0x0000000000243947 */ /* 0x000fea0003800000 */
[----:B----45:R-:W4:Y:S01]  /*0ec0*/  LDS R4, [UR8+0x8] ;  /* 0x00000808ff047984 */ /* 0x030f220008000800 */
[----:B------:R-:W-:-:S05]  /*0ed0*/  IMAD.MOV.U32 R5, RZ, RZ, 0x6000 ;  /* 0x00006000ff057424 */ /* 0x000fca00078e00ff */
[----:B----4-:R-:W-:-:S04]  /*0ee0*/  LOP3.LUT R4, R4, 0x6000, R5, 0xd8, !PT ;  /* 0x0000600004047812 */ /* 0x010fc800078ed805 */
[----:B------:R-:W-:-:S05]  /*0ef0*/  LOP3.LUT R4, R4, 0x400000, RZ, 0xb8, !PT ;  /* 0x0040000004047812 */ /* 0x000fca00078eb8ff */
[----:B------:R4:W-:Y:S02]  /*0f00*/  STS [UR8+0x8], R4 ;  /* 0x00000804ff007988 */ /* 0x0009e40008000808 */
.L_x_32:
[----:B------:R-:W-:Y:S05]  /*0f10*/  BSYNC.RELIABLE B2 ;  /* 0x0000000000027941 */ /* 0x000fea0003800100 */
.L_x_29:
[----:B----45:R-:W4:Y:S02]  /*0f20*/  @!P3 LDS R4, [UR8+0x8] ;  /* 0x00000808ff04b984 */ /* 0x030f240008000800 */
[----:B----4-:R-:W-:-:S05]  /*0f30*/  @!P3 LOP3.LUT R4, R4, 0x8000, RZ, 0xb8, !PT ;  /* 0x000080000404b812 */ /* 0x010fca00078eb8ff */
[----:B------:R4:W-:Y:S02]  /*0f40*/  @!P3 STS [UR8+0x8], R4 ;  /* 0x00000804ff00b988 */ /* 0x0009e40008000808 */
.L_x_33:
[----:B------:R-:W-:Y:S05]  /*0f50*/  BSYNC.RECONVERGENT B3 ;  /* 0x0000000000037941 */ /* 0x000fea0003800200 */
.L_x_28:
[----:B------:R-:W-:Y:S05]  /*0f60*/  WARPSYNC.ALL ;  /* 0x0000000000007948 */ /* 0x000fea0003800000 */
[----:B------:R-:W-:Y:S01]  /*0f70*/  NOP ;  /* 0x0000000000007918 */ /* 0x000fe20000000000 */
[----:B------:R-:W-:-:S04]  /*0f80*/  UIADD3 UR5, UPT, UPT, UR4, 0x80, URZ ;  /* 0x0000008004057890 */ /* 0x000fc8000fffe0ff */
[----:B------:R-:W-:-:S04]  /*0f90*/  UIADD3 UR26, UP0, UPT, UR5, UR20, URZ ;  /* 0x00000014051a7290 */ /* 0x000fc8000ff1e0ff */
[----:B------:R-:W-:Y:S01]  /*0fa0*/  ULEA.HI.X.SX32 UR27, UR5, UR21, 0x1, UP0 ;  /* 0x00000015051b7291 */ /* 0x000fe200080f0eff */
[----:B------:R-:W-:Y:S11]  /*0fb0*/  @P0 BRA `(.L_x_34) ;  /* 0x0000000000300947 */ /* 0x000ff60003800000 */
[----:B----45:R-:W4:Y:S01]  /*0fc0*/  S2R R4, SR_LANEID ;  /* 0x0000000000047919 */ /* 0x030f220000000000 */
[----:B------:R-:W-:Y:S05]  /*0fd0*/  WARPSYNC.ALL ;  /* 0x0000000000007948 */ /* 0x000fea0003800000 */
[----:B------:R-:W-:Y:S01]  /*0fe0*/  NOP ;  /* 0x0000000000007918 */ /* 0x000fe20000000000 */
[----:B----4-:R-:W-:-:S05]  /*0ff0*/  IMAD.SHL.U32 R6, R4, 0x4, RZ ;  /* 0x0000000404067824 */ /* 0x010fca00078e00ff */
[----:B------:R-:W4:Y:S01]  /*1000*/  LDS R7, [R6+UR8] ;  /* 0x0000000806077984 */ /* 0x000f220008000800 */
[----:B------:R-:W-:-:S05]  /*1010*/  IADD3 R4, P1, PT, R6, UR26, RZ ;  /* 0x0000001a06047c10 */ /* 0x000fca000ff3e0ff */
[----:B------:R-:W-:-:S05]  /*1020*/  IMAD.X R5, RZ, RZ, UR27, P1 ;  /* 0x0000001bff057e24 */ /* 0x000fca00088e06ff */
[----:B----4-:R4:W5:Y:S01]  /*1030*/  ATOMG.E.EXCH.STRONG.GPU PT, RZ, [R4], R7 ;  /* 0x0000000704ff73a8 */ /* 0x01096200041ee100 */
[----:B------:R-:W-:-:S04]  /*1040*/  DEPBAR {5,4,3,2,1,0} ;  /* 0x0000003f0000791a */ /* 0x000fc80000000000 */
[----:B------:R-:W2:Y:S02]  /*1050*/  CCTL.E.C.LDCU.IV.DEEP [UR26] ;  /* 0x000000001a007540 */ /* 0x000ea40009c08000 */
[----:B--2---:R4:W-:Y:S01]  /*1060*/  UTMACCTL.IV [UR26] ;  /* 0x000000001a0079b9 */ /* 0x0049e20008000000 */
[----:B------:R-:W-:Y:S01]  /*1070*/  NOP ;  /* 0x0000000000007918 */ /* 0x000fe20000000000 */
.L_x_34:
[----:B------:R-:W-:Y:S05]  /*1080*/  @P0 BRA `(.L_x_35) ;  /* 0x00000000000c0947 */ /* 0x000fea0003800000 */
[----:B------:R0:W-:Y:S01]  /*1090*/  UTMACMDFLUSH ;  /* 0x00000000000079b7 */ /* 0x0001e20000000000 */
[----:B------:R-:W-:Y:S05]  /*10a0*/  @P0 BRA `(.L_x_35) ;  /* 0x0000000000040947 */ /* 0x000fea0003800000 */
[----:B------:R-:W-:-:S04]  /*10b0*/  DEPBAR.LE SB0, 0x0 ;  /* 0x000080000000791a */ /* 0x000fc80000000000 */
.L_x_35:
[----:B------:R-:W-:Y:S05]  /*10c0*/  WARPSYNC.ALL ;  /* 0x0000000000007948 */ /* 0x000fea0003800000 */
[----:B------:R-:W-:Y:S01]  /*10d0*/  NOP ;  /* 0x0000000000007918 */ /* 0x000fe20000000000 */
[----:B-----5:R-:W-:Y:S06]  /*10e0*/  BAR.SYNC.DEFER_BLOCKING 0x0 ;  /* 0x0000000000007b1d */ /* 0x020fec0000010000 */
[----:B------:R-:W-:Y:S02]  /*10f0*/  BSSY.RECONVERGENT B3, `(.L_x_36) ;  /* 0x000000b000037945 */ /* 0x000fe40003800200 */
[----:B------:R-:W-:Y:S06]  /*1100*/  BAR.SYNC.DEFER_BLOCKING 0x0 ;  /* 0x0000000000007b1d */ /* 0x000fec0000010000 */
[----:B------:R5:W-:Y:S01]  /*1110*/  @!P0 STS [R11], RZ ;  /* 0x000000ff0b008388 */ /* 0x000be20000000800 */
[----:B------:R-:W-:Y:S01]  /*1120*/  NOP ;  /* 0x0000000000007918 */ /* 0x000fe20000000000 */
[----:B------:R-:W-:Y:S05]  /*1130*/  @P3 BRA `(.L_x_37) ;  /* 0x0000000000183947 */ /* 0x000fea0003800000 */
[----:B----4-:R-:W4:Y:S01]  /*1140*/  LDS R4, [UR8+0x8] ;  /* 0x00000808ff047984 */ /* 0x010f220008000800 */
[----:B------:R-:W2:Y:S01]  /*1150*/  LDC.64 R6, c[0x0][0x390] ;  /* 0x0000e400ff067b82 */ /* 0x000ea20000000a00 */
[----:B------:R-:W-:Y:S02]  /*1160*/  IMAD.MOV.U32 R5, RZ, RZ, 0x70 ;  /* 0x00000070ff057424 */ /* 0x000fe400078e00ff */
[----:B--2---:R2:W-:Y:S03]  /*1170*/  STS.64 [UR8], R6 ;  /* 0x00000006ff007988 */ /* 0x0045e60008000a08 */
[----:B----4-:R-:W-:-:S05]  /*1180*/  LOP3.LUT R4, R4, 0x10, R5, 0xd8, !PT ;  /* 0x0000001004047812 */ /* 0x010fca00078ed805 */
[----:B------:R2:W-:Y:S02]  /*1190*/  STS [UR8+0x8], R4 ;  /* 0x00000804ff007988 */ /* 0x0005e40008000808 */
.L_x_37:
[----:B----4-:R-:W-:Y:S05]  /*11a0*/  BSYNC.RECONVERGENT B3 ;  /* 0x0000000000037941 */ /* 0x010fea0003800200 */
.L_x_36:
[----:B------:R-:W-:Y:S04]  /*11b0*/  BSSY.RECONVERGENT B4, `(.L_x_38) ;  /* 0x0000011000047945 */ /* 0x000fe80003800200 */
[----:B------:R-:W-:Y:S04]  /*11c0*/  BSSY.RELIABLE B3, `(.L_x_39) ;  /* 0x000000e000037945 */ /* 0x000fe80003800100 */
[----:B------:R-:W-:Y:S05]  /*11d0*/  @P3 BRA `(.L_x_40) ;  /* 0x0000000000243947 */ /* 0x000fea0003800000 */
[----:B--2---:R-:W2:Y:S01]  /*11e0*/  LDS R4, [UR8+0x34] ;  /* 0x00003408ff047984 */ /* 0x004ea20008000800 */
[----:B------:R-:W-:-:S05]  /*11f0*/  IMAD.MOV.U32 R5, RZ, RZ, 0x3f000000 ;  /* 0x3f000000ff057424 */ /* 0x000fca00078e00ff */
[----:B--2---:R-:W-:-:S05]  /*1200*/  LOP3.LUT R4, R4, 0xff000000, R5, 0xb8, !PT ;  /* 0xff00000004047812 */ /* 0x004fca00078eb805 */
[----:B------:R2:W-:Y:S01]  /*1210*/  STS [UR8+0x34], R4 ;  /* 0x00003404ff007988 */ /* 0x0005e20008000808 */
[----:B------:R-:W-:Y:S05]  /*1220*/  @P3 BRA `(.L_x_41) ;  /* 0x00000000001c3947 */ /* 0x000fea0003800000 */
[----:B--2---:R-:W2:Y:S01]  /*1230*/  LDS R4, [UR8+0x38] ;  /* 0x00003808ff047984 */ /* 0x004ea20008000800 */
[----:B------:R-:W-:-:S05]  /*1240*/  IMAD.MOV.U32 R5, RZ, RZ, 0x7f ;  /* 0x0000007fff057424 */ /* 0x000fca00078e00ff */
[----:B--2---:R-:W-:-:S05]  /*1250*/  LOP3.LUT R4, R4, 0xff, R5, 0xb8, !PT ;  /* 0x000000ff04047812 */ /* 0x004fca00078eb805 */
[----:B------:R4:W-:Y:S02]  /*1260*/  STS [UR8+0x38], R4 ;  /* 0x00003804ff007988 */ /* 0x0009e40008000808 */
.L_x_40:
[----:B------:R-:W-:Y:S05]  /*1270*/  @P3 BREAK.RELIABLE B3 ;  /* 0x0000000000033942 */ /* 0x000fea0003800100 */
[----:B------:R-:W-:Y:S05]  /*1280*/  @P3 BRA `(.L_x_42) ;  /* 0x00000000000c3947 */ /* 0x000fea0003800000 */
[----:B------:R2:W-:Y:S02]  /*1290*/  STS [UR8+0x20], R3 ;  /* 0x00002003ff007988 */ /* 0x0005e40008000808 */
.L_x_41:
[----:B------:R-:W-:Y:S05]  /*12a0*/  BSYNC.RELIABLE B3 ;  /* 0x0000000000037941 */ /* 0x000fea0003800100 */
.L_x_39:
[----:B------:R2:W-:Y:S02]  /*12b0*/  @!P3 STS [UR8+0x24], R2 ;  /* 0x00002402ff00b988 */ /* 0x0005e40008000808 */
.L_x_42:
[----:B------:R-:W-:Y:S05]  /*12c0*/  BSYNC.RECONVERGENT B4 ;  /* 0x0000000000047941 */ /* 0x000fea0003800200 */
.L_x_38:
[----:B------:R-:W-:Y:S05]  /*12d0*/  WARPSYNC.ALL ;  /* 0x0000000000007948 */ /* 0x000fea0003800000 */
[----:B------:R-:W-:Y:S01]  /*12e0*/  NOP ;  /* 0x0000000000007918 */ /* 0x000fe20000000000 */
[----:B------:R-:W-:Y:S04]  /*12f0*/  BSSY.RECONVERGENT B4, `(.L_x_43) ;  /* 0x000000e000047945 */ /* 0x000fe80003800200 */
[----:B------:R-:W-:Y:S05]  /*1300*/  @P3 BRA `(.L_x_44) ;  /* 0x0000000000303947 */ /* 0x000fea0003800000 */
[----:B--23--:R-:W2:Y:S01]  /*1310*/  LDS R3, [UR8+0x34] ;  /* 0x00003408ff037984 */ /* 0x00cea20008000800 */
[----:B----4-:R-:W3:Y:S03]  /*1320*/  LDC.64 R4, c[0x0][0x3b8] ;  /* 0x0000ee00ff047b82 */ /* 0x010ee60000000a00 */
[----:B------:R-:W4:Y:S01]  /*1330*/  LDS R2, [UR8+0x1c] ;  /* 0x00001c08ff027984 */ /* 0x000f220008000800 */
[C---:B---3--:R-:W-:Y:S01]  /*1340*/  SHF.L.U64.HI R5, R4.reuse, 0x1, R5 ;  /* 0x0000000104057819 */ /* 0x048fe20000010205 */
[----:B------:R-:W-:-:S03]  /*1350*/  IMAD.SHL.U32 R4, R4, 0x2, RZ ;  /* 0x0000000204047824 */ /* 0x000fc600078e00ff */
[--C-:B------:R-:W-:Y:S02]  /*1360*/  SHF.R.U32.HI R7, RZ, 0x4, R5.reuse ;  /* 0x00000004ff077819 */ /* 0x100fe40000011605 */
[----:B------:R-:W-:-:S05]  /*1370*/  SHF.R.U64 R4, R4, 0x4, R5 ;  /* 0x0000000404047819 */ /* 0x000fca0000001205 */
[----:B------:R3:W-:Y:S01]  /*1380*/  STS [UR8+0xc], R4 ;  /* 0x00000c04ff007988 */ /* 0x0007e20008000808 */
[----:B--2---:R-:W-:Y:S02]  /*1390*/  LOP3.LUT R3, R3, 0x7, RZ, 0xb8, !PT ;  /* 0x0000000703037812 */ /* 0x004fe400078eb8ff */
[----:B----4-:R-:W-:-:S03]  /*13a0*/  LOP3.LUT R2, R2, 0xf, R7, 0xb8, !PT ;  /* 0x0000000f02027812 */ /* 0x010fc600078eb807 */
[----:B------:R3:W-:Y:S04]  /*13b0*/  STS [UR8+0x34], R3 ;  /* 0x00003403ff007988 */ /* 0x0007e80008000808 */
[----:B------:R3:W-:Y:S02]  /*13c0*/  STS [UR8+0x1c], R2 ;  /* 0x00001c02ff007988 */ /* 0x0007e40008000808 */
.L_x_44:
[----:B------:R-:W-:Y:S05]  /*13d0*/  BSYNC.RECONVERGENT B4 ;  /* 0x0000000000047941 */ /* 0x000fea0003800200 */
.L_x_43:
[----:B------:R-:W-:Y:S04]  /*13e0*/  BSSY.RECONVERGENT B5, `(.L_x_45) ;  /* 0x000001a000057945 */ /* 0x000fe80003800200 */
[----:B------:R-:W-:Y:S04]  /*13f0*/  BSSY.RELIABLE B4, `(.L_x_46) ;  /* 0x0000015000047945 */ /* 0x000fe80003800100 */
[----:B------:R-:W-:Y:S05]  /*1400*/  @P3 BRA `(.L_x_47) ;  /* 0x0000000000203947 */ /* 0x000fea0003800000 */
[----:B--23--:R-:W2:Y:S02]  /*1410*/  LDS R2, [UR8+0x34] ;  /* 0x00003408ff027984 */ /* 0x00cea40008000800 */
[----:B--2---:R-:W-:-:S05]  /*1420*/  LOP3.LUT R2, R2, 0x38, RZ, 0xb8, !PT ;  /* 0x0000003802027812 */ /* 0x004fca00078eb8ff */
[----:B------:R2:W-:Y:S01]  /*1430*/  STS [UR8+0x34], R2 ;  /* 0x00003402ff007988 */ /* 0x0005e20008000808 */
[----:B------:R-:W-:Y:S05]  /*1440*/  @P3 BRA `(.L_x_48) ;  /* 0x0000000000203947 */ /* 0x000fea0003800000 */
[----:B--2---:R-:W2:Y:S01]  /*1450*/  LDS R2, [UR8+0x8] ;  /* 0x00000808ff027984 */ /* 0x004ea20008000800 */
[----:B------:R-:W-:-:S05]  /*1460*/  IMAD.MOV.U32 R3, RZ, RZ, 0x780 ;  /* 0x00000780ff037424 */ /* 0x000fca00078e00ff */
[----:B--2---:R-:W-:-:S05]  /*1470*/  LOP3.LUT R2, R2, 0x300, R3, 0xd8, !PT ;  /* 0x0000030002027812 */ /* 0x004fca00078ed803 */
[----:B------:R2:W-:Y:S02]  /*1480*/  STS [UR8+0x8], R2 ;  /* 0x00000802ff007988 */ /* 0x0005e40008000808 */
.L_x_47:
[----:B------:R-:W-:Y:S05]  /*1490*/  @P3 BRA `(.L_x_49) ;  /* 0x0000000000283947 */ /* 0x000fea0003800000 */
[----:B--23--:R-:W2:Y:S02]  /*14a0*/  LDS R2, [UR8+0x8] ;  /* 0x00000808ff027984 */ /* 0x00cea40008000800 */
[----:B--2---:R-:W-:-:S05]  /*14b0*/  LOP3.LUT R2, R2, 0x1800, RZ, 0xb8, !PT ;  /* 0x0000180002027812 */ /* 0x004fca00078eb8ff */
[----:B------:R3:W-:Y:S02]  /*14c0*/  STS [UR8+0x8], R2 ;  /* 0x00000802ff007988 */ /* 0x0007e40008000808 */
.L_x_48:
[----:B------:R-:W-:Y:S05]  /*14d0*/  @P3 BREAK.RELIABLE B4 ;  /* 0x0000000000043942 */ /* 0x000fea0003800100 */
[----:B------:R-:W-:Y:S05]  /*14e0*/  @P3 BRA `(.L_x_50) ;  /* 0x0000000000243947 */ /* 0x000fea0003800000 */
[----:B--23--:R-:W2:Y:S01]  /*14f0*/  LDS R2, [UR8+0x8] ;  /* 0x00000808ff027984 */ /* 0x00cea20008000800 */
[----:B------:R-:W-:-:S05]  /*1500*/  IMAD.MOV.U32 R3, RZ, RZ, 0x6000 ;  /* 0x00006000ff037424 */ /* 0x000fca00078e00ff */
[----:B--2---:R-:W-:-:S04]  /*1510*/  LOP3.LUT R2, R2, 0x6000, R3, 0xd8, !PT ;  /* 0x0000600002027812 */ /* 0x004fc800078ed803 */
[----:B------:R-:W-:-:S05]  /*1520*/  LOP3.LUT R2, R2, 0x400000, RZ, 0xb8, !PT ;  /* 0x0040000002027812 */ /* 0x000fca00078eb8ff */
[----:B------:R2:W-:Y:S02]  /*1530*/  STS [UR8+0x8], R2 ;  /* 0x00000802ff007988 */ /* 0x0005e40008000808 */
.L_x_49:
[----:B------:R-:W-:Y:S05]  /*1540*/  BSYNC.RELIABLE B4 ;  /* 0x0000000000047941 */ /* 0x000fea0003800100 */
.L_x_46:
[----:B--23--:R-:W2:Y:S02]  /*1550*/  @!P3 LDS R2, [UR8+0x8] ;  /* 0x00000808ff02b984 */ /* 0x00cea40008000800 */
[----:B--2---:R-:W-:-:S05]  /*1560*/  @!P3 LOP3.LUT R2, R2, 0x8000, RZ, 0xb8, !PT ;  /* 0x000080000202b812 */ /* 0x004fca00078eb8ff */
[----:B------:R2:W-:Y:S02]  /*1570*/  @!P3 STS [UR8+0x8], R2 ;  /* 0x00000802ff00b988 */ /* 0x0005e40008000808 */
.L_x_50:
[----:B------:R-:W-:Y:S05]  /*1580*/  BSYNC.RECONVERGENT B5 ;  /* 0x0000000000057941 */ /* 0x000fea0003800200 */
.L_x_45:
[----:B------:R-:W-:Y:S05]  /*1590*/  WARPSYNC.ALL ;  /* 0x0000000000007948 */ /* 0x000fea0003800000 */
[----:B------:R-:W-:Y:S01]  /*15a0*/  NOP ;  /* 0x0000000000007918 */ /* 0x000fe20000000000 */
[----:B------:R-:W-:-:S04]  /*15b0*/  UIADD3 UR4, UPT, UPT, UR4, 0x100, URZ ;  /* 0x0000010004047890 */ /* 0x000fc8000fffe0ff */
[----:B------:R-:W-:-:S04]  /*15c0*/  UIADD3 UR20, UP0, UPT, UR4, UR20, URZ ;  /* 0x0000001404147290 */ /* 0x000fc8000ff1e0ff */
[----:B------:R-:W-:Y:S01]  /*15d0*/  ULEA.HI.X.SX32 UR21, UR4, UR21, 0x1, UP0 ;  /* 0x0000001504157291 */ /* 0x000fe200080f0eff */
[----:B------:R-:W-:Y:S11]  /*15e0*/  @P0 BRA `(.L_x_51) ;  /* 0x0000000000300947 */ /* 0x000ff60003800000 */
[----:B--23--:R-:W2:Y:S01]  /*15f0*/  S2R R2, SR_LANEID ;  /* 0x0000000000027919 */ /* 0x00cea20000000000 */
[----:B------:R-:W-:Y:S05]  /*1600*/  WARPSYNC.ALL ;  /* 0x0000000000007948 */ /* 0x000fea0003800000 */
[----:B------:R-:W-:Y:S01]  /*1610*/  NOP ;  /* 0x0000000000007918 */ /* 0x000fe20000000000 */
[----:B--2-4-:R-:W-:-:S05]  /*1620*/  IMAD.SHL.U32 R4, R2, 0x4, RZ ;  /* 0x0000000402047824 */ /* 0x014fca00078e00ff */
[----:B------:R-:W2:Y:S01]  /*1630*/  LDS R5, [R4+UR8] ;  /* 0x0000000804057984 */ /* 0x000ea20008000800 */
[----:B------:R-:W-:-:S05]  /*1640*/  IADD3 R2, P1, PT, R4, UR20, RZ ;  /* 0x0000001404027c10 */ /* 0x000fca000ff3e0ff */
[----:B------:R-:W-:-:S05]  /*1650*/  IMAD.X R3, RZ, RZ, UR21, P1 ;  /* 0x00000015ff037e24 */ /* 0x000fca00088e06ff */
[----:B--2---:R2:W3:Y:S01]  /*1660*/  ATOMG.E.EXCH.STRONG.GPU PT, RZ, [R2], R5 ;  /* 0x0000000502ff73a8 */ /* 0x0044e200041ee100 */
[----:B------:R-:W-:-:S04]  /*1670*/  DEPBAR {5,4,3,2,1,0} ;  /* 0x0000003f0000791a */ /* 0x000fc80000000000 */
[----:B------:R-:W4:Y:S02]  /*1680*/  CCTL.E.C.LDCU.IV.DEEP [UR20] ;  /* 0x0000000014007540 */ /* 0x000f240009c08000 */
[----:B----4-:R2:W-:Y:S01]  /*1690*/  UTMACCTL.IV [UR20] ;  /* 0x00000000140079b9 */ /* 0x0105e20008000000 */
[----:B------:R-:W-:Y:S01]  /*16a0*/  NOP ;  /* 0x0000000000007918 */ /* 0x000fe20000000000 */
.L_x_51:
[----:B------:R-:W-:Y:S05]  /*16b0*/  @P0 BRA `(.L_x_52) ;  /* 0x00000000000c0947 */ /* 0x000fea0003800000 */
[----:B------:R0:W-:Y:S01]  /*16c0*/  UTMACMDFLUSH ;  /* 0x00000000000079b7 */ /* 0x0001e20000000000 */
[----:B------:R-:W-:Y:S05]  /*16d0*/  @P0 BRA `(.L_x_52) ;  /* 0x0000000000040947 */ /* 0x000fea0003800000 */
[----:B------:R-:W-:-:S04]  /*16e0*/  DEPBAR.LE SB0, 0x0 ;  /* 0x000080000000791a */ /* 0x000fc80000000000 */
.L_x_52:
[----:B------:R-:W-:Y:S05]  /*16f0*/  WARPSYNC.ALL ;  /* 0x0000000000007948 */ /* 0x000fea0003800000 */
[----:B------:R-:W-:Y:S01]  /*1700*/  NOP ;  /* 0x0000000000007918 */ /* 0x000fe20000000000 */
[----:B---3--:R-:W-:Y:S01]  /*1710*/  BAR.SYNC.DEFER_BLOCKING 0x0 ;  /* 0x0000000000007b1d */ /* 0x008fe20000010000 */
[----:B--2---:R-:W-:Y:S01]  /*1720*/  SHF.R.U32.HI R2, RZ, 0x5, R0 ;  /* 0x00000005ff027819 */ /* 0x004fe20000011600 */
[----:B------:R-:W-:-:S03]  /*1730*/  UIADD3 UR12, UPT, UPT, UR8, 0x12020, URZ ;  /* 0x00012020080c7890 */ /* 0x000fc6000fffe0ff */
[----:B------:R-:W-:Y:S01]  /*1740*/  R2UR UR22, R2 ;  /* 0x00000000021672ca */ /* 0x000fe200000e0000 */
[----:B------:R-:W-:Y:S01]  /*1750*/  VOTEU.ALL UP0, P3 ;  /* 0x0000000000ff7886 */ /* 0x000fe20001800000 */
[----:B------:R-:W-:Y:S01]  /*1760*/  UMOV UR4, 0x1 ;  /* 0x0000000100047882 */ /* 0x000fe20000000000 */
[----:B------:R-:W-:Y:S01]  /*1770*/  VOTEU.ALL UP1, P3 ;  /* 0x0000000000ff7886 */ /* 0x000fe20001820000 */
[----:B------:R-:W-:Y:S02]  /*1780*/  BSSY.RECONVERGENT B5, `(.L_x_53) ;  /* 0x0000018000057945 */ /* 0x000fe40003800200 */
[----:B------:R-:W-:-:S04]  /*1790*/  @!UP0 UIADD3 UR10, UPT, UPT, -UR4, 0x100000, URZ ;  /* 0x00100000040a8890 */ /* 0x000fc8000fffe1ff */
[----:B------:R-:W-:Y:S02]  /*17a0*/  @!UP0 USHF.L.U32 UR11, UR10, 0xb, URZ ;  /* 0x0000000b0a0b8899 */ /* 0x000fe400080006ff */
[----:B------:R-:W-:Y:S02]  /*17b0*/  @!UP0 USHF.L.U32 UR10, UR10, 0x1, URZ ;  /* 0x000000010a0a8899 */ /* 0x000fe400080006ff */
[----:B------:R-:W-:-:S04]  /*17c0*/  @!UP0 UIADD3 UR4, UPT, UPT, -UR4, 0x100000, URZ ;  /* 0x0010000004048890 */ /* 0x000fc8000fffe1ff */
[----:B------:R-:W-:Y:S02]  /*17d0*/  @!UP0 USHF.L.U32 UR5, UR4, 0xb, URZ ;  /* 0x0000000b04058899 */ /* 0x000fe400080006ff */
[----:B------:R-:W-:Y:S01]  /*17e0*/  @!UP0 USHF.L.U32 UR4, UR4, 0x1, URZ ;  /* 0x0000000104048899 */ /* 0x000fe200080006ff */
[----:B------:R-:W-:Y:S01]  /*17f0*/  VOTEU.ALL UP0, P3 ;  /* 0x0000000000ff7886 */ /* 0x000fe20001800000 */
[----:B------:R-:W2:Y:S04]  /*1800*/  FENCE.VIEW.ASYNC.S ;  /* 0x00000000000073c6 */ /* 0x000ea80000000000 */
[----:B--2---:R2:W3:Y:S06]  /*1810*/  @!UP0 SYNCS.EXCH.64 URZ, [UR8+0x12000], UR10 ;  /* 0x0120000a08ff85b2 */ /* 0x0044ec0008000100 */
[----:B------:R2:W3:Y:S02]  /*1820*/  @!UP1 SYNCS.EXCH.64 URZ, [UR8+0x12020], UR4 ;  /* 0x0120200408ff95b2 */ /* 0x0004e40008000100 */
[----:B---3--:R-:W-:Y:S06]  /*1830*/  BAR.SYNC.DEFER_BLOCKING 0x0 ;  /* 0x0000000000007b1d */ /* 0x008fec0000010000 */
[----:B------:R-:W-:Y:S05]  /*1840*/  @P3 BRA `(.L_x_54) ;  /* 0x00000000002c3947 */ /* 0x000fea0003800000 */
[----:B--2---:R-:W-:Y:S02]  /*1850*/  UMOV UR4, 0x1 ;  /* 0x0000000100047882 */ /* 0x004fe40000000000 */
[----:B------:R-:W-:-:S04]  /*1860*/  UIADD3 UR10, UPT, UPT, -UR4, 0x100000, URZ ;  /* 0x00100000040a7890 */ /* 0x000fc8000fffe1ff */
[----:B------:R-:W-:Y:S02]  /*1870*/  USHF.L.U32 UR11, UR10, 0xb, URZ ;  /* 0x0000000b0a0b7899 */ /* 0x000fe400080006ff */
[----:B------:R-:W-:Y:S02]  /*1880*/  USHF.L.U32 UR10, UR10, 0x1, URZ ;  /* 0x000000010a0a7899 */ /* 0x000fe400080006ff */
[----:B------:R-:W-:-:S04]  /*1890*/  UIADD3 UR4, UPT, UPT, -UR4, 0x100000, URZ ;  /* 0x0010000004047890 */ /* 0x000fc8000fffe1ff */
[----:B------:R-:W-:Y:S02]  /*18a0*/  USHF.L.U32 UR5, UR4, 0xb, URZ ;  /* 0x0000000b04057899 */ /* 0x000fe400080006ff */
[----:B------:R-:W-:Y:S01]  /*18b0*/  USHF.L.U32 UR4, UR4, 0x1, URZ ;  /* 0x0000000104047899 */ /* 0x000fe200080006ff */
[----:B------:R-:W2:Y:S03]  /*18c0*/  FENCE.VIEW.ASYNC.S ;  /* 0x00000000000073c6 */ /* 0x000ea60000000000 */
[----:B--2---:R3:W2:Y:S08]  /*18d0*/  SYNCS.EXCH.64 URZ, [UR8+0x12008], UR10 ;  /* 0x0120080a08ff75b2 */ /* 0x0046b00008000100 */
[----:B------:R3:W4:Y:S02]  /*18e0*/  SYNCS.EXCH.64 URZ, [UR8+0x12028], UR4 ;  /* 0x0120280408ff75b2 */ /* 0x0007240008000100 */
[----:B---3--:R-:W-:Y:S01]  /*18f0*/  NOP ;  /* 0x0000000000007918 */ /* 0x008fe20000000000 */
.L_x_54:
[----:B--2---:R-:W-:Y:S05]  /*1900*/  BSYNC.RECONVERGENT B5 ;  /* 0x0000000000057941 */ /* 0x004fea0003800200 */
.L_x_53:
[----:B----4-:R-:W-:Y:S01]  /*1910*/  BAR.SYNC.DEFER_BLOCKING 0x0 ;  /* 0x0000000000007b1d */ /* 0x010fe20000010000 */
[----:B------:R-:W-:Y:S01]  /*1920*/  USHF.L.U32 UR15, UR7, 0x7, URZ ;  /* 0x00000007070f7899 */ /* 0x000fe200080006ff */
[----:B------:R-:W-:Y:S01]  /*1930*/  ISETP.GE.AND P0, PT, R10, 0x1, PT ;  /* 0x000000010a00780c */ /* 0x000fe20003f06270 */
[----:B------:R-:W-:-:S03]  /*1940*/  USHF.L.U32 UR19, UR9, 0x6, URZ ;  /* 0x0000000609137899 */ /* 0x000fc600080006ff */
[----:B------:R-:W-:Y:S04]  /*1950*/  BSSY.RECONVERGENT B5, `(.L_x_55) ;  /* 0x000000d000057945 */ /* 0x000fe80003800200 */
[----:B------:R-:W-:Y:S05]  /*1960*/  @P3 BRA `(.L_x_56) ;  /* 0x00000000002c3947 */ /* 0x000fea0003800000 */
[----:B------:R-:W-:Y:S02]  /*1970*/  UMOV UR4, 0x1 ;  /* 0x0000000100047882 */ /* 0x000fe40000000000 */
[----:B------:R-:W-:-:S04]  /*1980*/  UIADD3 UR10, UPT, UPT, -UR4, 0x100000, URZ ;  /* 0x00100000040a7890 */ /* 0x000fc8000fffe1ff */
[----:B------:R-:W-:Y:S02]  /*1990*/  USHF.L.U32 UR11, UR10, 0xb, URZ ;  /* 0x0000000b0a0b7899 */ /* 0x000fe400080006ff */
[----:B------:R-:W-:Y:S02]  /*19a0*/  USHF.L.U32 UR10, UR10, 0x1, URZ ;  /* 0x000000010a0a7899 */ /* 0x000fe400080006ff */
[----:B------:R-:W-:-:S04]  /*19b0*/  UIADD3 UR4, UPT, UPT, -UR4, 0x100000, URZ ;  /* 0x0010000004047890 */ /* 0x000fc8000fffe1ff */
[----:B------:R-:W-:Y:S02]  /*19c0*/  USHF.L.U32 UR5, UR4, 0xb, URZ ;  /* 0x0000000b04057899 */ /* 0x000fe400080006ff */
[----:B------:R-:W-:Y:S01]  /*19d0*/  USHF.L.U32 UR4, UR4, 0x1, URZ ;  /* 0x0000000104047899 */ /* 0x000fe200080006ff */
[----:B------:R-:W2:Y:S03]  /*19e0*/  FENCE.VIEW.ASYNC.S ;  /* 0x00000000000073c6 */ /* 0x000ea60000000000 */
[----:B--2---:R2:W3:Y:S08]  /*19f0*/  SYNCS.EXCH.64 URZ, [UR8+0x12010], UR10 ;  /* 0x0120100a08ff75b2 */ /* 0x0044f00008000100 */
[----:B------:R2:W4:Y:S01]  /*1a00*/  SYNCS.EXCH.64 URZ, [UR8+0x12030], UR4 ;  /* 0x0120300408ff75b2 */ /* 0x0005220008000100 */
[----:B------:R-:W-:Y:S01]  /*1a10*/  NOP ;  /* 0x0000000000007918 */ /* 0x000fe20000000000 */
.L_x_56:
[----:B--2---:R-:W-:Y:S05]  /*1a20*/  BSYNC.RECONVERGENT B5 ;  /* 0x0000000000057941 */ /* 0x004fea0003800200 */
.L_x_55:
[----:B------:R-:W-:Y:S05]  /*1a30*/  @!P0 BRA `(.L_x_57) ;  /* 0x0000000800748947 */ /* 0x000fea0003800000 */
[----:B---34-:R-:W-:Y:S01]  /*1a40*/  BAR.SYNC.DEFER_BLOCKING 0x0 ;  /* 0x0000000000007b1d */ /* 0x018fe20000010000 */
[----:B------:R-:W-:Y:S01]  /*1a50*/  @!P3 IMAD.MOV.U32 R2, RZ, RZ, 0x6000 ;  /* 0x00006000ff02b424 */ /* 0x000fe200078e00ff */
[----:B------:R-:W-:Y:S02]  /*1a60*/  ELECT P1, URZ, PT ;  /* 0x0000000000ff782f */ /* 0x000fe40003820000 */
[----:B------:R-:W-:Y:S02]  /*1a70*/  ELECT P0, URZ, PT ;  /* 0x0000000000ff782f */ /* 0x000fe40003800000 */
[C---:B------:R-:W-:Y:S01]  /*1a80*/  ISETP.LT.U32.AND P1, PT, R68.reuse, 0x20, P1 ;  /* 0x000000204400780c */ /* 0x040fe20000f21070 */
[----:B------:R-:W-:Y:S01]  /*1a90*/  UMOV UR11, UR15 ;  /* 0x0000000f000b7c82 */ /* 0x000fe20008000000 */
[----:B------:R-:W-:Y:S01]  /*1aa0*/  ISETP.LT.U32.AND P0, PT, R68, 0x20, P0 ;  /* 0x000000204400780c */ /* 0x000fe20000701070 */
[----:B------:R-:W-:-:S10]  /*1ab0*/  UIADD3 UR16, UPT, UPT, UR8, 0xc000, URZ ;  /* 0x0000c00008107890 */ /* 0x000fd4000fffe0ff */
[----:B------:R-:W-:Y:S01]  /*1ac0*/  VOTEU.ANY UP0, P1 ;  /* 0x0000000000ff7886 */ /* 0x000fe20000800100 */
[----:B------:R-:W-:Y:S01]  /*1ad0*/  VOTEU.ANY UP2, P1 ;  /* 0x0000000000ff7886 */ /* 0x000fe20000840100 */
[----:B------:R-:W-:Y:S01]  /*1ae0*/  VOTEU.ANY UP1, P0 ;  /* 0x0000000000ff7886 */ /* 0x000fe20000020100 */
[----:B------:R-:W-:Y:S01]  /*1af0*/  VOTEU.ANY UP3, P0 ;  /* 0x0000000000ff7886 */ /* 0x000fe20000060100 */
[----:B------:R2:W-:Y:S01]  /*1b00*/  @!P3 SYNCS.ARRIVE.TRANS64 RZ, [UR8+0x12000], R2 ;  /* 0x01200002ffffb9a7 */ /* 0x0005e20008000008 */
[----:B------:R3:W-:Y:S06]  /*1b10*/  MEMBAR.ALL.CTA ;  /* 0x0000000000007992 */ /* 0x0007ec0000008000 */
[----:B---3--:R-:W3:Y:S01]  /*1b20*/  FENCE.VIEW.ASYNC.S ;  /* 0x00000000000073c6 */ /* 0x008ee20000000000 */
[----:B------:R-:W-:Y:S01]  /*1b30*/  @UP0 UIADD3 UR9, UPT, UPT, UR8, 0x12000, URZ ;  /* 0x0001200008090890 */ /* 0x000fe2000fffe0ff */
[----:B------:R-:W-:Y:S01]  /*1b40*/  @UP0 UMOV UR10, URZ ;  /* 0x000000ff000a0c82 */ /* 0x000fe20008000000 */
[----:B------:R-:W-:Y:S01]  /*1b50*/  @UP1 UIADD3 UR17, UPT, UPT, UR8, 0x12000, URZ ;  /* 0x0001200008111890 */ /* 0x000fe2000fffe0ff */
[----:B------:R-:W-:Y:S01]  /*1b60*/  @UP1 UMOV UR18, URZ ;  /* 0x000000ff00121c82 */ /* 0x000fe20008000000 */
[----:B------:R-:W-:Y:S01]  /*1b70*/  UISETP.NE.U32.AND UP0, UPT, UR22, URZ, UPT ;  /* 0x000000ff1600728c */ /* 0x000fe2000bf05070 */
[----:B---3--:R-:W-:Y:S06]  /*1b80*/  BAR.SYNC.DEFER_BLOCKING 0x0 ;  /* 0x0000000000007b1d */ /* 0x008fec0000010000 */
[----:B------:R2:W-:Y:S02]  /*1b90*/  @UP2 UTMALDG.2D [UR8], [UR24] ;  /* 0x00000008180025b4 */ /* 0x0005e40008008000 */
[----:B------:R-:W-:Y:S06]  /*1ba0*/  BAR.SYNC.DEFER_BLOCKING 0x0 ;  /* 0x0000000000007b1d */ /* 0x000fec0000010000 */
[----:B------:R2:W-:Y:S02]  /*1bb0*/  @UP3 UTMALDG.2D [UR16], [UR26] ;  /* 0x000000101a0035b4 */ /* 0x0005e40008008000 */
[----:B------:R-:W-:Y:S06]  /*1bc0*/  BAR.SYNC.DEFER_BLOCKING 0x0 ;  /* 0x0000000000007b1d */ /* 0x000fec0000010000 */
[----:B------:R-:W3:Y:S02]  /*1bd0*/  SYNCS.PHASECHK.TRANS64.TRYWAIT P0, [UR8+0x12000], RZ ;  /* 0x012000ffff0075a7 */ /* 0x000ee40008001108 */
[----:B--23--:R-:W-:Y:S05]  /*1be0*/  @!P0 BRA `(.L_x_58) ;  /* 0x0000001000148947 */ /* 0x00cfea0003800000 */
.L_x_74:
[----:B------:R-:W-:Y:S05]  /*1bf0*/  BRA.U UP0, `(.L_x_59) ;  /* 0x0000000100747547 */ /* 0x000fea000b800000 */
[----:B------:R-:W-:Y:S02]  /*1c00*/  USHF.R.U32.HI UR6, URZ, 0x4, UR8 ;  /* 0x00000004ff067899 */ /* 0x000fe40008011608 */
[----:B------:R-:W-:Y:S02]  /*1c10*/  USHF.R.U32.HI UR10, URZ, 0x4, UR16 ;  /* 0x00000004ff0a7899 */ /* 0x000fe40008011610 */
[----:B------:R-:W-:Y:S02]  /*1c20*/  USGXT.U32 UR6, UR6, 0xe ;  /* 0x0000000e0606789a */ /* 0x000fe40008000000 */
[----:B------:R-:W-:Y:S02]  /*1c30*/  USGXT.U32 UR10, UR10, 0xe ;  /* 0x0000000e0a0a789a */ /* 0x000fe40008000000 */
[----:B------:R-:W-:Y:S02]  /*1c40*/  UIADD3 UR34, UP0, UPT, UR6, 0x2, URZ ;  /* 0x0000000206227890 */ /* 0x000fe4000ff1e0ff */
[----:B------:R-:W-:Y:S01]  /*1c50*/  UIADD3 UR32, UP1, UPT, UR10, 0x2, URZ ;  /* 0x000000020a207890 */ /* 0x000fe2000ff3e0ff */
[----:B------:R-:W-:Y:S01]  /*1c60*/  UMOV UR4, URZ ;  /* 0x000000ff00047c82 */ /* 0x000fe20008000000 */
[----:B------:R-:W-:Y:S01]  /*1c70*/  UMOV UR5, URZ ;  /* 0x000000ff00057c82 */ /* 0x000fe20008000000 */
[----:B------:R-:W-:-:S02]  /*1c80*/  UIADD3.X UR35, UPT, UPT, UR4, 0x40004040, URZ, UP0, !UPT ;  /* 0x4000404004237890 */ /* 0x000fc400087fe4ff */
[----:B------:R-:W-:Y:S02]  /*1c90*/  UIADD3.X UR33, UPT, UPT, UR5, 0x40004040, URZ, UP1, !UPT ;  /* 0x4000404005217890 */ /* 0x000fe40008ffe4ff */
[----:B------:R-:W-:Y:S02]  /*1ca0*/  UIADD3.64 UR4, UPT, UPT, UR34, 0x2, URZ ;  /* 0x0000000222047897 */ /* 0x000fe4000fffe0ff */
[----:B------:R-:W-:Y:S02]  /*1cb0*/  UIADD3.64 UR16, UPT, UPT, UR32, 0x2, URZ ;  /* 0x0000000220107897 */ /* 0x000fe4000fffe0ff */
[----:B------:R-:W-:Y:S02]  /*1cc0*/  UIADD3.64 UR28, UPT, UPT, UR34, 0x4, URZ ;  /* 0x00000004221c7897 */ /* 0x000fe4000fffe0ff */
[----:B------:R-:W-:Y:S01]  /*1cd0*/  UIADD3.64 UR30, UPT, UPT, UR32, 0x4, URZ ;  /* 0x00000004201e7897 */ /* 0x000fe2000fffe0ff */
[----:B------:R-:W-:Y:S01]  /*1ce0*/  UMOV UR36, 0x0 ;  /* 0x0000000000247882 */ /* 0x000fe20000000000 */
[----:B------:R-:W-:Y:S01]  /*1cf0*/  UMOV UR37, 0x8100010 ;  /* 0x0810001000257882 */ /* 0x000fe20000000000 */
[----:B------:R-:W-:Y:S01]  /*1d00*/  UMOV UR7, 0x40004040 ;  /* 0x4000404000077882 */ /* 0x000fe20000000000 */
[----:B------:R-:W-:Y:S01]  /*1d10*/  UMOV UR11, 0x40004040 ;  /* 0x40004040000b7882 */ /* 0x000fe20000000000 */
[----:B------:R-:W-:Y:S01]  /*1d20*/  UMOV UR38, 0x0 ;  /* 0x0000000000267882 */ /* 0x000fe20000000000 */
[----:B------:R-:W-:Y:S01]  /*1d30*/  UMOV UR39, 0x8100010 ;  /* 0x0810001000277882 */ /* 0x000fe20000000000 */
[----:B------:R-:W-:Y:S01]  /*1d40*/  UMOV UR40, 0x0 ;  /* 0x0000000000287882 */ /* 0x000fe20000000000 */
[----:B------:R-:W-:Y:S01]  /*1d50*/  UMOV UR41, 0x8100010 ;  /* 0x0810001000297882 */ /* 0x000fe20000000000 */
[----:B------:R2:W-:Y:S01]  /*1d60*/  UTCHMMA gdesc[UR6], gdesc[UR10], tmem[UR23], tmem[UR36], idesc[UR37], !UPT ;  /* 0x00ff240a060075ea */ /* 0x0005e2000f800017 */
[----:B------:R-:W-:Y:S01]  /*1d70*/  UMOV UR42, 0x0 ;  /* 0x00000000002a7882 */ /* 0x000fe20000000000 */
[----:B------:R-:W-:Y:S01]  /*1d80*/  UMOV UR43, 0x8100010 ;  /* 0x08100010002b7882 */ /* 0x000fe20000000000 */
[----:B------:R2:W-:Y:S01]  /*1d90*/  UTCHMMA gdesc[UR34], gdesc[UR32], tmem[UR23], tmem[UR38], idesc[UR39], UPT ;  /* 0x00ff2620220075ea */ /* 0x0005e2000b800017 */
[----:B------:R2:W-:Y:S01]  /*1da0*/  UTCHMMA gdesc[UR4], gdesc[UR16], tmem[UR23], tmem[UR40], idesc[UR41], UPT ;  /* 0x00ff2810040075ea */ /* 0x0005e2000b800017 */
[----:B------:R2:W-:Y:S01]  /*1db0*/  UTCHMMA gdesc[UR28], gdesc[UR30], tmem[UR23], tmem[UR42], idesc[UR43], UPT ;  /* 0x00ff2a1e1c0075ea */ /* 0x0005e2000b800017 */
[----:B------:R-:W-:Y:S01]  /*1dc0*/  NOP ;  /* 0x0000000000007918 */ /* 0x000fe20000000000 */
.L_x_59:
[----:B------:R-:W-:Y:S01]  /*1dd0*/  ELECT P0, URZ, PT ;  /* 0x0000000000ff782f */ /* 0x000fe20003800000 */
[----:B--2---:R-:W-:Y:S01]  /*1de0*/  UMOV UR4, UR12 ;  /* 0x0000000c00047c82 */ /* 0x004fe20008000000 */
[----:B------:R-:W-:Y:S02]  /*1df0*/  UMOV UR5, URZ ;  /* 0x000000ff00057c82 */ /* 0x000fe40008000000 */
[----:B------:R-:W-:-:S13]  /*1e00*/  ISETP.LT.U32.AND P0, PT, R68, 0x20, P0 ;  /* 0x000000204400780c */ /* 0x000fda0000701070 */
[----:B------:R-:W-:Y:S01]  /*1e10*/  VOTEU.ANY UP0, P0 ;  /* 0x0000000000ff7886 */ /* 0x000fe20000000100 */
[----:B------:R-:W-:Y:S01]  /*1e20*/  VOTEU.ANY UP1, P0 ;  /* 0x0000000000ff7886 */ /* 0x000fe20000020100 */
[----:B------:R-:W-:-:S03]  /*1e30*/  ISETP.GE.U32.AND P0, PT, R10, 0x41, PT ;  /* 0x000000410a00780c */ /* 0x000fc60003f06070 */
[----:B------:R-:W-:Y:S02]  /*1e40*/  @UP0 UMOV UR4, UR4 ;  /* 0x0000000400040c82 */ /* 0x000fe40008000000 */
[----:B------:R2:W-:Y:S01]  /*1e50*/  @UP1 UTCBAR [UR4], URZ ;  /* 0x000000ff040013e9 */ /* 0x0005e200080000ff */
[----:B------:R-:W-:Y:S06]  /*1e60*/  BAR.SYNC.DEFER_BLOCKING 0x0 ;  /* 0x0000000000007b1d */ /* 0x000fec0000010000 */
[----:B------:R-:W3:Y:S02]  /*1e70*/  SYNCS.PHASECHK.TRANS64.TRYWAIT P1, [UR8+0x12020], RZ ;  /* 0x012020ffff0075a7 */ /* 0x000ee40008021108 */
[----:B--23--:R-:W-:Y:S05]  /*1e80*/  @!P1 BRA `(.L_x_60) ;  /* 0x0000000c00789947 */ /* 0x00cfea0003800000 */
.L_x_75:
[----:B------:R-:W-:Y:S01]  /*1e90*/  UMOV UR4, URZ ;  /* 0x000000ff00047c82 */ /* 0x000fe20008000000 */
[----:B------:R-:W-:Y:S05]  /*1ea0*/  @!P0 BRA `(.L_x_57) ;  /* 0x0000000400588947 */ /* 0x000fea0003800000 */
[----:B------:R-:W2:Y:S01]  /*1eb0*/  LDCU UR29, c[0x0][0x3a0] ;  /* 0x00007400ff1d77ac */ /* 0x000ea20008000800 */
[----:B------:R-:W-:Y:S01]  /*1ec0*/  UMOV UR9, 0x1 ;  /* 0x0000000100097882 */ /* 0x000fe20000000000 */
[----:B------:R-:W-:-:S05]  /*1ed0*/  UMOV UR14, 0x40 ;  /* 0x00000040000e7882 */ /* 0x000fca0000000000 */
.L_x_64:
[----:B------:R-:W-:Y:S01]  /*1ee0*/  BAR.SYNC.DEFER_BLOCKING 0x0 ;  /* 0x0000000000007b1d */ /* 0x000fe20000010000 */
[----:B------:R-:W-:Y:S01]  /*1ef0*/  ULEA UR28, UR9, UR8, 0x3 ;  /* 0x00000008091c7291 */ /* 0x000fe2000f8e18ff */
[----:B------:R-:W-:Y:S01]  /*1f00*/  @!P3 IMAD.MOV.U32 R2, RZ, RZ, 0x6000 ;  /* 0x00006000ff02b424 */ /* 0x000fe200078e00ff */
[----:B------:R-:W-:Y:S01]  /*1f10*/  ELECT P1, URZ, PT ;  /* 0x0000000000ff782f */ /* 0x000fe20003820000 */
[----:B------:R-:W-:-:S03]  /*1f20*/  ULEA UR12, UR9, UR8, 0xe ;  /* 0x00000008090c7291 */ /* 0x000fc6000f8e70ff */
[----:B------:R-:W-:Y:S02]  /*1f30*/  ISETP.LT.U32.AND P1, PT, R68, 0x20, P1 ;  /* 0x000000204400780c */ /* 0x000fe40000f21070 */
[----:B------:R-:W-:Y:S01]  /*1f40*/  ELECT P0, URZ, PT ;  /* 0x0000000000ff782f */ /* 0x000fe20003800000 */
[----:B------:R-:W-:-:S03]  /*1f50*/  ULEA UR16, UR9, UR8, 0xd ;  /* 0x0000000809107291 */ /* 0x000fc6000f8e68ff */
[----:B------:R-:W-:Y:S01]  /*1f60*/  ISETP.LT.U32.AND P0, PT, R68, 0x20, P0 ;  /* 0x000000204400780c */ /* 0x000fe20000701070 */
[----:B------:R-:W-:Y:S01]  /*1f70*/  UMOV UR18, UR14 ;  /* 0x0000000e00127c82 */ /* 0x000fe20008000000 */
[----:B------:R-:W-:Y:S02]  /*1f80*/  UIADD3 UR16, UPT, UPT, UR16, 0xc000, URZ ;  /* 0x0000c00010107890 */ /* 0x000fe4000fffe0ff */
[----:B------:R-:W-:-:S03]  /*1f90*/  USHF.L.U32 UR5, UR4, 0x1f, URZ ;  /* 0x0000001f04057899 */ /* 0x000fc600080006ff */
[----:B------:R-:W-:Y:S01]  /*1fa0*/  VOTEU.ANY UP0, P1 ;  /* 0x0000000000ff7886 */ /* 0x000fe20000800100 */
[----:B------:R3:W-:Y:S01]  /*1fb0*/  @!P3 SYNCS.ARRIVE.TRANS64 RZ, [UR28+0x12000], R2 ;  /* 0x01200002ffffb9a7 */ /* 0x0007e2000800001c */
[----:B------:R4:W-:Y:S06]  /*1fc0*/  MEMBAR.ALL.CTA ;  /* 0x0000000000007992 */ /* 0x0009ec0000008000 */
[----:B----4-:R-:W4:Y:S01]  /*1fd0*/  FENCE.VIEW.ASYNC.S ;  /* 0x00000000000073c6 */ /* 0x010f220000000000 */
[----:B------:R-:W-:Y:S01]  /*1fe0*/  @UP0 UIADD3 UR13, UPT, UPT, UR28, 0x12000, URZ ;  /* 0x000120001c0d0890 */ /* 0x000fe2000fffe0ff */
[----:B----4-:R-:W-:Y:S01]  /*1ff0*/  VOTEU.ANY UP0, P1 ;  /* 0x0000000000ff7886 */ /* 0x010fe20000800100 */
[----:B------:R-:W-:Y:S01]  /*2000*/  VOTEU.ANY UP1, P0 ;  /* 0x0000000000ff7886 */ /* 0x000fe20000020100 */
[----:B---3--:R-:W-:-:S04]  /*2010*/  IMAD.U32 R2, RZ, RZ, UR5 ;  /* 0x00000005ff027e24 */ /* 0x008fc8000f8e00ff */
[----:B------:R-:W-:Y:S01]  /*2020*/  @UP1 UIADD3 UR17, UPT, UPT, UR28, 0x12000, URZ ;  /* 0x000120001c111890 */ /* 0x000fe2000fffe0ff */
[----:B------:R-:W-:Y:S01]  /*2030*/  VOTEU.ANY UP1, P0 ;  /* 0x0000000000ff7886 */ /* 0x000fe20000020100 */
[----:B------:R-:W-:Y:S06]  /*2040*/  BAR.SYNC.DEFER_BLOCKING 0x0 ;  /* 0x0000000000007b1d */ /* 0x000fec0000010000 */
[----:B------:R3:W-:Y:S01]  /*2050*/  @UP0 UTMALDG.2D [UR12], [UR24] ;  /* 0x0000000c180005b4 */ /* 0x0007e20008008000 */
[----:B------:R-:W-:Y:S01]  /*2060*/  UISETP.NE.U32.AND UP0, UPT, UR22, URZ, UPT ;  /* 0x000000ff1600728c */ /* 0x000fe2000bf05070 */
[----:B------:R-:W-:Y:S06]  /*2070*/  BAR.SYNC.DEFER_BLOCKING 0x0 ;  /* 0x0000000000007b1d */ /* 0x000fec0000010000 */
[----:B------:R3:W-:Y:S02]  /*2080*/  @UP1 UTMALDG.2D [UR16], [UR26] ;  /* 0x000000101a0015b4 */ /* 0x0007e40008008000 */
[----:B------:R-:W-:Y:S06]  /*2090*/  BAR.SYNC.DEFER_BLOCKING 0x0 ;  /* 0x0000000000007b1d */ /* 0x000fec0000010000 */
[----:B------:R-:W4:Y:S02]  /*20a0*/  SYNCS.PHASECHK.TRANS64.TRYWAIT P0, [UR28+0x12000], R2 ;  /* 0x01200002ff0075a7 */ /* 0x000f24000800111c */
[----:B---34-:R-:W-:Y:S05]  /*20b0*/  @!P0 BRA `(.L_x_61) ;  /* 0x0000000800f88947 */ /* 0x018fea0003800000 */
.L_x_76:
        /* <DEDUP_REMOVED lines=11> */
[----:B------:R-:W-:Y:S02]  /*2170*/  UIADD3 UR6, UP0, UPT, UR16, 0x2, URZ ;  /* 0x0000000210067890 */ /* 0x000fe4000ff1e0ff */
[----:B------:R-:W-:Y:S02]  /*2180*/  UIADD3 UR32, UP1, UPT, UR30, 0x2, URZ ;  /* 0x000000021e207890 */ /* 0x000fe4000ff3e0ff */
[----:B------:R-:W-:Y:S02]  /*2190*/  UIADD3 UR34, UP2, UPT, UR16, 0x4, URZ ;  /* 0x0000000410227890 */ /* 0x000fe4000ff5e0ff */
[----:B------:R-:W-:Y:S02]  /*21a0*/  UIADD3 UR36, UP3, UPT, UR30, 0x4, URZ ;  /* 0x000000041e247890 */ /* 0x000fe4000ff7e0ff */
[----:B------:R-:W-:-:S02]  /*21b0*/  UIADD3.X UR7, UPT, UPT, UR17, URZ, URZ, UP0, !UPT ;  /* 0x000000ff11077290 */ /* 0x000fc400087fe4ff */
[----:B------:R-:W-:Y:S02]  /*21c0*/  UIADD3.X UR33, UPT, UPT, UR31, URZ, URZ, UP1, !UPT ;  /* 0x000000ff1f217290 */ /* 0x000fe40008ffe4ff */
[----:B------:R-:W-:Y:S02]  /*21d0*/  UIADD3.X UR35, UPT, UPT, UR17, URZ, URZ, UP2, !UPT ;  /* 0x000000ff11237290 */ /* 0x000fe400097fe4ff */
[----:B------:R-:W-:Y:S01]  /*21e0*/  UIADD3.X UR37, UPT, UPT, UR31, URZ, URZ, UP3, !UPT ;  /* 0x000000ff1f257290 */ /* 0x000fe20009ffe4ff */
        /* <DEDUP_REMOVED lines=8> */
[----:B------:R3:W-:Y:S01]  /*2270*/  UTCHMMA gdesc[UR10], gdesc[UR12], tmem[UR23], tmem[UR38], idesc[UR39], UPT ;  /* 0x00ff260c0a0075ea */ /* 0x0007e2000b800017 */
[----:B------:R-:W-:Y:S01]  /*2280*/  UMOV UR44, 0x0 ;  /* 0x00000000002c7882 */ /* 0x000fe20000000000 */
[----:B------:R-:W-:Y:S01]  /*2290*/  UMOV UR45, 0x8100010 ;  /* 0x08100010002d7882 */ /* 0x000fe20000000000 */
[----:B------:R3:W-:Y:S01]  /*22a0*/  UTCHMMA gdesc[UR16], gdesc[UR30], tmem[UR23], tmem[UR40], idesc[UR41], UPT ;  /* 0x00ff281e100075ea */ /* 0x0007e2000b800017 */
[----:B------:R3:W-:Y:S01]  /*22b0*/  UTCHMMA gdesc[UR6], gdesc[UR32], tmem[UR23], tmem[UR42], idesc[UR43], UPT ;  /* 0x00ff2a20060075ea */ /* 0x0007e2000b800017 */
[----:B------:R3:W-:Y:S01]  /*22c0*/  UTCHMMA gdesc[UR34], gdesc[UR36], tmem[UR23], tmem[UR44], idesc[UR45], UPT ;  /* 0x00ff2c24220075ea */ /* 0x0007e2000b800017 */
[----:B------:R-:W-:Y:S01]  /*22d0*/  NOP ;  /* 0x0000000000007918 */ /* 0x000fe20000000000 */
.L_x_62:
[----:B------:R-:W-:Y:S01]  /*22e0*/  ELECT P0, URZ, PT ;  /* 0x0000000000ff782f */ /* 0x000fe20003800000 */
[----:B---3--:R-:W-:-:S03]  /*22f0*/  UIADD3 UR6, UPT, UPT, UR28, 0x12020, URZ ;  /* 0x000120201c067890 */ /* 0x008fc6000fffe0ff */
[----:B------:R-:W-:Y:S01]  /*2300*/  ISETP.LT.U32.AND P0, PT, R68, 0x20, P0 ;  /* 0x000000204400780c */ /* 0x000fe20000701070 */
[----:B------:R-:W-:-:S12]  /*2310*/  UMOV UR7, URZ ;  /* 0x000000ff00077c82 */ /* 0x000fd80008000000 */
[----:B------:R-:W-:Y:S01]  /*2320*/  VOTEU.ANY UP0, P0 ;  /* 0x0000000000ff7886 */ /* 0x000fe20000000100 */
[----:B------:R-:W-:-:S04]  /*2330*/  VOTEU.ANY UP1, P0 ;  /* 0x0000000000ff7886 */ /* 0x000fc80000020100 */
[----:B------:R-:W-:Y:S02]  /*2340*/  @UP0 UMOV UR6, UR6 ;  /* 0x0000000600060c82 */ /* 0x000fe40008000000 */
[----:B------:R3:W-:Y:S01]  /*2350*/  @UP1 UTCBAR [UR6], URZ ;  /* 0x000000ff060013e9 */ /* 0x0007e200080000ff */
[----:B------:R-:W-:Y:S06]  /*2360*/  BAR.SYNC.DEFER_BLOCKING 0x0 ;  /* 0x0000000000007b1d */ /* 0x000fec0000010000 */
[----:B------:R-:W4:Y:S02]  /*2370*/  SYNCS.PHASECHK.TRANS64.TRYWAIT P0, [UR28+0x12020], R2 ;  /* 0x01202002ff0075a7 */ /* 0x000f24000800111c */
[----:B---34-:R-:W-:Y:S05]  /*2380*/  @!P0 BRA `(.L_x_63) ;  /* 0x0000000800508947 */ /* 0x018fea0003800000 */
.L_x_77:
[----:B------:R-:W-:Y:S02]  /*2390*/  UIADD3 UR9, UPT, UPT, UR9, 0x1, URZ ;  /* 0x0000000109097890 */ /* 0x000fe4000fffe0ff */
[----:B------:R-:W-:Y:S02]  /*23a0*/  UIADD3 UR14, UPT, UPT, UR14, 0x40, URZ ;  /* 0x000000400e0e7890 */ /* 0x000fe4000fffe0ff */
[----:B------:R-:W-:-:S04]  /*23b0*/  UISETP.NE.U32.AND UP0, UPT, UR9, 0x3, UPT ;  /* 0x000000030900788c */ /* 0x000fc8000bf05070 */
[----:B------:R-:W-:Y:S02]  /*23c0*/  USEL UR5, URZ, 0x1, UP0 ;  /* 0x00000001ff057887 */ /* 0x000fe40008000000 */
[----:B------:R-:W-:Y:S02]  /*23d0*/  USEL UR9, UR9, URZ, UP0 ;  /* 0x000000ff09097287 */ /* 0x000fe40008000000 */
[----:B--2---:R-:W-:Y:S02]  /*23e0*/  UISETP.GE.AND UP0, UPT, UR14, UR29, UPT ;  /* 0x0000001d0e00728c */ /* 0x004fe4000bf06270 */
[----:B------:R-:W-:-:S07]  /*23f0*/  ULOP3.LUT UR4, UR4, UR5, URZ, 0x3c, !UPT ;  /* 0x0000000504047292 */ /* 0x000fce000f8e3cff */
[----:B------:R-:W-:Y:S05]  /*2400*/  BRA.U !UP0, `(.L_x_64) ;  /* 0xfffffff908b47547 */ /* 0x000fea000b83ffff */
.L_x_57:
[----:B---34-:R-:W-:Y:S06]  /*2410*/  BAR.SYNC.DEFER_BLOCKING 0x0 ;  /* 0x0000000000007b1d */ /* 0x018fec0000010000 */
[----:B------:R-:W-:Y:S04]  /*2420*/  BSSY.RECONVERGENT B5, `(.L_x_65) ;  /* 0x0000004000057945 */ /* 0x000fe80003800200 */
[----:B------:R-:W-:Y:S05]  /*2430*/  @P3 BRA `(.L_x_66) ;  /* 0x0000000000083947 */ /* 0x000fea0003800000 */
[----:B------:R-:W2:Y:S02]  /*2440*/  SYNCS.CCTL.IV [UR8+0x12000] ;  /* 0x01200000ff0079b1 */ /* 0x000ea40008000008 */
[----:B--2---:R-:W2:Y:S02]  /*2450*/  SYNCS.CCTL.IV [UR8+0x12020] ;  /* 0x01202000ff0079b1 */ /* 0x004ea40008000008 */
.L_x_66:
[----:B------:R-:W-:Y:S05]  /*2460*/  BSYNC.RECONVERGENT B5 ;  /* 0x0000000000057941 */ /* 0x000fea0003800200 */
.L_x_65:
[----:B--2---:R-:W-:Y:S06]  /*2470*/  BAR.SYNC.DEFER_BLOCKING 0x0 ;  /* 0x0000000000007b1d */ /* 0x004fec0000010000 */
[----:B------:R-:W-:Y:S04]  /*2480*/  BSSY.RECONVERGENT B5, `(.L_x_67) ;  /* 0x0000004000057945 */ /* 0x000fe80003800200 */
[----:B------:R-:W-:Y:S05]  /*2490*/  @P3 BRA `(.L_x_68) ;  /* 0x0000000000083947 */ /* 0x000fea0003800000 */
[----:B------:R-:W2:Y:S02]  /*24a0*/  SYNCS.CCTL.IV [UR8+0x12008] ;  /* 0x01200800ff0079b1 */ /* 0x000ea40008000008 */
[----:B--2---:R-:W2:Y:S02]  /*24b0*/  SYNCS.CCTL.IV [UR8+0x12028] ;  /* 0x01202800ff0079b1 */ /* 0x004ea40008000008 */
.L_x_68:
[----:B------:R-:W-:Y:S05]  /*24c0*/  BSYNC.RECONVERGENT B5 ;  /* 0x0000000000057941 */ /* 0x000fea0003800200 */
.L_x_67:
[----:B--2---:R-:W-:Y:S06]  /*24d0*/  BAR.SYNC.DEFER_BLOCKING 0x0 ;  /* 0x0000000000007b1d */ /* 0x004fec0000010000 */
[----:B------:R-:W-:Y:S04]  /*24e0*/  BSSY.RECONVERGENT B5, `(.L_x_69) ;  /* 0x0000004000057945 */ /* 0x000fe80003800200 */
[----:B------:R-:W-:Y:S05]  /*24f0*/  @P3 BRA `(.L_x_70) ;  /* 0x0000000000083947 */ /* 0x000fea0003800000 */
[----:B------:R-:W2:Y:S02]  /*2500*/  SYNCS.CCTL.IV [UR8+0x12010] ;  /* 0x01201000ff0079b1 */ /* 0x000ea40008000008 */
[----:B--2---:R-:W2:Y:S02]  /*2510*/  SYNCS.CCTL.IV [UR8+0x12030] ;  /* 0x01203000ff0079b1 */ /* 0x004ea40008000008 */
.L_x_70:
[----:B------:R-:W-:Y:S05]  /*2520*/  BSYNC.RECONVERGENT B5 ;  /* 0x0000000000057941 */ /* 0x000fea0003800200 */
.L_x_69:
[----:B------:R-:W-:Y:S01]  /*2530*/  USHF.L.U32 UR22, UR22, 0x15, URZ ;  /* 0x0000001516167899 */ /* 0x000fe200080006ff */
[C---:B------:R-:W-:Y:S01]  /*2540*/  IMAD.SHL.U32 R2, R0.reuse, 0x80, RZ ;  /* 0x0000008000027824 */ /* 0x040fe200078e00ff */
[----:B------:R-:W-:Y:S01]  /*2550*/  ELECT P0, URZ, PT ;  /* 0x0000000000ff782f */ /* 0x000fe20003800000 */
[----:B------:R-:W-:Y:S01]  /*2560*/  IMAD.SHL.U32 R3, R0, 0x10, RZ ;  /* 0x0000001000037824 */ /* 0x000fe200078e00ff */
[----:B------:R-:W-:Y:S02]  /*2570*/  ULOP3.LUT UR22, UR22, 0x600000, URZ, 0xc0, !UPT ;  /* 0x0060000016167892 */ /* 0x000fe4000f8ec0ff */
[----:B------:R-:W-:Y:S01]  /*2580*/  LOP3.LUT R0, R2, 0x3f80, RZ, 0xc0, !PT ;  /* 0x00003f8002007812 */ /* 0x000fe200078ec0ff */
[----:B------:R-:W-:Y:S01]  /*2590*/  UMOV UR9, UR19 ;  /* 0x0000001300097c82 */ /* 0x000fe20008000000 */
[----:B------:R-:W-:Y:S01]  /*25a0*/  UIADD3 UR22, UPT, UPT, UR23, UR22, URZ ;  /* 0x0000001617167290 */ /* 0x000fe2000fffe0ff */
[----:B------:R-:W-:Y:S01]  /*25b0*/  ISETP.LT.U32.AND P0, PT, R68, 0x20, P0 ;  /* 0x000000204400780c */ /* 0x000fe20000701070 */
[----:B------:R-:W-:Y:S01]  /*25c0*/  UMOV UR10, UR15 ;  /* 0x0000000f000a7c82 */ /* 0x000fe20008000000 */
[----:B------:R-:W-:-:S04]  /*25d0*/  LOP3.LUT R0, R0, 0x70, R3, 0xf8, !PT ;  /* 0x0000007000007812 */ /* 0x000fc800078ef803 */
[C---:B------:R-:W-:Y:S02]  /*25e0*/  LOP3.LUT R2, R0.reuse, 0x10, RZ, 0x3c, !PT ;  /* 0x0000001000027812 */ /* 0x040fe400078e3cff */
[----:B-----5:R-:W3:Y:S01]  /*25f0*/  LDTM.x64 R4, tmem[UR22] ;  /* 0x00000016000479ee */ /* 0x020ee20008340000 */
[----:B------:R-:W-:Y:S01]  /*2600*/  LOP3.LUT R3, R0, 0x20, RZ, 0x3c, !PT ;  /* 0x0000002000037812 */ /* 0x000fe200078e3cff */
[----:B------:R-:W-:-:S03]  /*2610*/  NOP ;  /* 0x0000000000007918 */ /* 0x000fc60000000000 */
[----:B---3--:R-:W-:Y:S01]  /*2620*/  VOTEU.ANY UP1, P0 ;  /* 0x0000000000ff7886 */ /* 0x008fe20000020100 */
[----:B------:R-:W-:Y:S01]  /*2630*/  VOTEU.ANY UP0, P0 ;  /* 0x0000000000ff7886 */ /* 0x000fe20000000100 */
[----:B------:R-:W-:Y:S02]  /*2640*/  F2FP.F16.F32.PACK_AB R4, R5, R4 ;  /* 0x000000040504723e */ /* 0x000fe400000000ff */
[----:B------:R-:W-:Y:S02]  /*2650*/  F2FP.F16.F32.PACK_AB R5, R7, R6 ;  /* 0x000000060705723e */ /* 0x000fe400000000ff */
[----:B------:R-:W-:Y:S02]  /*2660*/  F2FP.F16.F32.PACK_AB R12, R13, R12 ;  /* 0x0000000c0d0c723e */ /* 0x000fe400000000ff */
[----:B------:R-:W-:Y:S02]  /*2670*/  F2FP.F16.F32.PACK_AB R6, R9, R8 ;  /* 0x000000080906723e */ /* 0x000fe400000000ff */
[----:B------:R-:W-:-:S02]  /*2680*/  F2FP.F16.F32.PACK_AB R7, R11, R10 ;  /* 0x0000000a0b07723e */ /* 0x000fc400000000ff */
[----:B------:R-:W-:Y:S02]  /*2690*/  F2FP.F16.F32.PACK_AB R13, R15, R14 ;  /* 0x0000000e0f0d723e */ /* 0x000fe400000000ff */
[----:B------:R-:W-:Y:S01]  /*26a0*/  F2FP.F16.F32.PACK_AB R20, R21, R20 ;  /* 0x000000141514723e */ /* 0x000fe200000000ff */
[----:B--2---:R2:W-:Y:S01]  /*26b0*/  STS.128 [R0+UR8], R4 ;  /* 0x0000000400007988 */ /* 0x0045e20008000c08 */
[----:B------:R-:W-:Y:S02]  /*26c0*/  F2FP.F16.F32.PACK_AB R14, R17, R16 ;  /* 0x00000010110e723e */ /* 0x000fe400000000ff */
[----:B------:R-:W-:Y:S02]  /*26d0*/  F2FP.F16.F32.PACK_AB R15, R19, R18 ;  /* 0x00000012130f723e */ /* 0x000fe400000000ff */
[----:B------:R-:W-:Y:S02]  /*26e0*/  F2FP.F16.F32.PACK_AB R21, R23, R22 ;  /* 0x000000161715723e */ /* 0x000fe400000000ff */
[----:B------:R-:W-:Y:S01]  /*26f0*/  F2FP.F16.F32.PACK_AB R28, R29, R28 ;  /* 0x0000001c1d1c723e */ /* 0x000fe200000000ff */
[----:B------:R2:W-:Y:S01]  /*2700*/  STS.128 [R2+UR8], R12 ;  /* 0x0000000c02007988 */ /* 0x0005e20008000c08 */
[----:B------:R-:W-:-:S02]  /*2710*/  F2FP.F16.F32.PACK_AB R22, R25, R24 ;  /* 0x000000181916723e */ /* 0x000fc400000000ff */
[----:B------:R-:W-:Y:S02]  /*2720*/  F2FP.F16.F32.PACK_AB R23, R27, R26 ;  /* 0x0000001a1b17723e */ /* 0x000fe400000000ff */
[----:B------:R-:W-:Y:S02]  /*2730*/  F2FP.F16.F32.PACK_AB R29, R31, R30 ;  /* 0x0000001e1f1d723e */ /* 0x000fe400000000ff */
[----:B------:R-:W-:Y:S01]  /*2740*/  F2FP.F16.F32.PACK_AB R36, R37, R36 ;  /* 0x000000242524723e */ /* 0x000fe200000000ff */
[----:B------:R2:W-:Y:S01]  /*2750*/  STS.128 [R3+UR8], R20 ;  /* 0x0000001403007988 */ /* 0x0005e20008000c08 */
[----:B------:R-:W-:Y:S02]  /*2760*/  F2FP.F16.F32.PACK_AB R30, R33, R32 ;  /* 0x00000020211e723e */ /* 0x000fe400000000ff */
[----:B------:R-:W-:Y:S02]  /*2770*/  F2FP.F16.F32.PACK_AB R31, R35, R34 ;  /* 0x00000022231f723e */ /* 0x000fe400000000ff */
[----:B------:R-:W-:-:S02]  /*2780*/  F2FP.F16.F32.PACK_AB R37, R39, R38 ;  /* 0x000000262725723e */ /* 0x000fc400000000ff */
[----:B------:R-:W-:Y:S02]  /*2790*/  F2FP.F16.F32.PACK_AB R44, R45, R44 ;  /* 0x0000002c2d2c723e */ /* 0x000fe400000000ff */
[----:B------:R-:W-:Y:S02]  /*27a0*/  LOP3.LUT R8, R0, 0x30, RZ, 0x3c, !PT ;  /* 0x0000003000087812 */ /* 0x000fe400078e3cff */
[----:B------:R-:W-:Y:S02]  /*27b0*/  F2FP.F16.F32.PACK_AB R38, R41, R40 ;  /* 0x000000282926723e */ /* 0x000fe400000000ff */
[----:B------:R-:W-:Y:S01]  /*27c0*/  F2FP.F16.F32.PACK_AB R39, R43, R42 ;  /* 0x0000002a2b27723e */ /* 0x000fe200000000ff */
[----:B------:R2:W-:Y:S01]  /*27d0*/  STS.128 [R8+UR8], R28 ;  /* 0x0000001c08007988 */ /* 0x0005e20008000c08 */
[----:B------:R-:W-:Y:S02]  /*27e0*/  F2FP.F16.F32.PACK_AB R45, R47, R46 ;  /* 0x0000002e2f2d723e */ /* 0x000fe400000000ff */
[----:B------:R-:W-:-:S02]  /*27f0*/  F2FP.F16.F32.PACK_AB R52, R53, R52 ;  /* 0x000000343534723e */ /* 0x000fc400000000ff */
[C---:B------:R-:W-:Y:S02]  /*2800*/  LOP3.LUT R9, R0.reuse, 0x40, RZ, 0x3c, !PT ;  /* 0x0000004000097812 */ /* 0x040fe400078e3cff */
[----:B------:R-:W-:Y:S02]  /*2810*/  F2FP.F16.F32.PACK_AB R46, R49, R48 ;  /* 0x00000030312e723e */ /* 0x000fe400000000ff */
[----:B------:R-:W-:Y:S01]  /*2820*/  F2FP.F16.F32.PACK_AB R47, R51, R50 ;  /* 0x00000032332f723e */ /* 0x000fe200000000ff */
[----:B------:R2:W-:Y:S01]  /*2830*/  STS.128 [R9+UR8], R36 ;  /* 0x0000002409007988 */ /* 0x0005e20008000c08 */
[----:B------:R-:W-:Y:S02]  /*2840*/  F2FP.F16.F32.PACK_AB R53, R55, R54 ;  /* 0x000000363735723e */ /* 0x000fe400000000ff */
[----:B------:R-:W-:Y:S02]  /*2850*/  F2FP.F16.F32.PACK_AB R60, R61, R60 ;  /* 0x0000003c3d3c723e */ /* 0x000fe400000000ff */
[----:B------:R-:W-:-:S02]  /*2860*/  LOP3.LUT R10, R0, 0x50, RZ, 0x3c, !PT ;  /* 0x00000050000a7812 */ /* 0x000fc400078e3cff */
[----:B------:R-:W-:Y:S02]  /*2870*/  F2FP.F16.F32.PACK_AB R54, R57, R56 ;  /* 0x000000383936723e */ /* 0x000fe400000000ff */
[----:B------:R-:W-:Y:S01]  /*2880*/  F2FP.F16.F32.PACK_AB R55, R59, R58 ;  /* 0x0000003a3b37723e */ /* 0x000fe200000000ff */
[----:B------:R2:W-:Y:S01]  /*2890*/  STS.128 [R10+UR8], R44 ;  /* 0x0000002c0a007988 */ /* 0x0005e20008000c08 */
[----:B------:R-:W-:Y:S02]  /*28a0*/  F2FP.F16.F32.PACK_AB R61, R63, R62 ;  /* 0x0000003e3f3d723e */ /* 0x000fe400000000ff */
[C---:B------:R-:W-:Y:S02]  /*28b0*/  LOP3.LUT R11, R0.reuse, 0x60, RZ, 0x3c, !PT ;  /* 0x00000060000b7812 */ /* 0x040fe400078e3cff */
[----:B------:R-:W-:Y:S02]  /*28c0*/  F2FP.F16.F32.PACK_AB R62, R65, R64 ;  /* 0x00000040413e723e */ /* 0x000fe400000000ff */
[----:B------:R-:W-:Y:S01]  /*28d0*/  F2FP.F16.F32.PACK_AB R63, R67, R66 ;  /* 0x00000042433f723e */ /* 0x000fe200000000ff */
[----:B------:R2:W-:Y:S01]  /*28e0*/  STS.128 [R11+UR8], R52 ;  /* 0x000000340b007988 */ /* 0x0005e20008000c08 */
[----:B------:R-:W-:-:S05]  /*28f0*/  LOP3.LUT R16, R0, 0x70, RZ, 0x3c, !PT ;  /* 0x0000007000107812 */ /* 0x000fca00078e3cff */
[----:B------:R2:W-:Y:S01]  /*2900*/  STS.128 [R16+UR8], R60 ;  /* 0x0000003c10007988 */ /* 0x0005e20008000c08 */
[----:B------:R3:W-:Y:S06]  /*2910*/  MEMBAR.ALL.CTA ;  /* 0x0000000000007992 */ /* 0x0007ec0000008000 */
[----:B---3--:R-:W3:Y:S02]  /*2920*/  FENCE.VIEW.ASYNC.S ;  /* 0x00000000000073c6 */ /* 0x008ee40000000000 */
[----:B---3--:R-:W-:Y:S06]  /*2930*/  BAR.SYNC.DEFER_BLOCKING 0x0 ;  /* 0x0000000000007b1d */ /* 0x008fec0000010000 */
[----:B------:R2:W-:Y:S01]  /*2940*/  @UP1 UTMASTG.2D [UR8], [UR20] ;  /* 0x00000008140013b5 */ /* 0x0005e20008008000 */
[----:B------:R0:W-:Y:S01]  /*2950*/  UTMACMDFLUSH ;  /* 0x00000000000079b7 */ /* 0x0001e20000000000 */
[----:B------:R-:W-:-:S04]  /*2960*/  DEPBAR.LE SB0, 0x0 ;  /* 0x000080000000791a */ /* 0x000fc80000000000 */
[----:B------:R-:W-:Y:S08]  /*2970*/  BAR.SYNC.DEFER_BLOCKING 0x0 ;  /* 0x0000000000007b1d */ /* 0x000ff00000010000 */
[----:B------:R-:W-:Y:S06]  /*2980*/  BAR.SYNC.DEFER_BLOCKING 0x0 ;  /* 0x0000000000007b1d */ /* 0x000fec0000010000 */
[----:B--2---:R-:W-:Y:S05]  /*2990*/  @P2 BRA `(.L_x_71) ;  /* 0x0000000000a02947 */ /* 0x004fea0003800000 */
[----:B------:R-:W2:Y:S01]  /*29a0*/  S2UR UR5, SR_CgaCtaId ;  /* 0x00000000000579c3 */ /* 0x000ea20000008800 */
[----:B------:R-:W-:Y:S01]  /*29b0*/  NOP ;  /* 0x0000000000007918 */ /* 0x000fe20000000000 */
[----:B------:R-:W-:Y:S01]  /*29c0*/  UMOV UR4, 0x50 ;  /* 0x0000005000047882 */ /* 0x000fe20000000000 */
[----:B------:R-:W-:Y:S02]  /*29d0*/  IMAD.U32 R0, RZ, RZ, UR23 ;  /* 0x00000017ff007e24 */ /* 0x000fe4000f8e00ff */
[----:B------:R-:W-:Y:S02]  /*29e0*/  IMAD.MOV.U32 R3, RZ, RZ, 0x3 ;  /* 0x00000003ff037424 */ /* 0x000fe400078e00ff */
[----:B------:R-:W-:Y:S01]  /*29f0*/  IMAD.MOV.U32 R7, RZ, RZ, 0x1 ;  /* 0x00000001ff077424 */ /* 0x000fe200078e00ff */
[----:B------:R-:W-:-:S04]  /*2a00*/  LOP3.LUT R0, R0, 0xffff, RZ, 0xc0, !PT ;  /* 0x0000ffff00007812 */ /* 0x000fc800078ec0ff */
[----:B------:R-:W-:-:S05]  /*2a10*/  SHF.R.U32.HI R0, RZ, 0x5, R0 ;  /* 0x00000005ff007819 */ /* 0x000fca0000011600 */
[----:B------:R-:W-:Y:S01]  /*2a20*/  VIADD R2, R0, 0x10 ;  /* 0x0000001000027836 */ /* 0x000fe20000000000 */
[----:B------:R-:W-:Y:S01]  /*2a30*/  SHF.L.U32 R0, R3, R0, RZ ;  /* 0x0000000003007219 */ /* 0x000fe200000006ff */
[----:B--2---:R-:W-:-:S03]  /*2a40*/  ULEA UR6, UR5, UR4, 0x18 ;  /* 0x0000000405067291 */ /* 0x004fc6000f8ec0ff */
[----:B------:R-:W-:-:S04]  /*2a50*/  SHF.L.U32 R3, R7, R2, RZ ;  /* 0x0000000207037219 */ /* 0x000fc800000006ff */
[----:B------:R-:W-:Y:S02]  /*2a60*/  LOP3.LUT R0, R3, R0, RZ, 0xfc, !PT ;  /* 0x0000000003007212 */ /* 0x000fe400078efcff */
[----:B------:R-:W2:Y:S02]  /*2a70*/  LDS R5, [UR6] ;  /* 0x00000006ff057984 */ /* 0x000ea40008000800 */
[C---:B------:R-:W-:Y:S02]  /*2a80*/  LOP3.LUT R2, R0.reuse, 0xffff, RZ, 0xc0, !PT ;  /* 0x0000ffff00027812 */ /* 0x040fe400078ec0ff */
[----:B--2---:R-:W-:-:S04]  /*2a90*/  LOP3.LUT R3, R0, 0xffff, R5, 0x80, !PT ;  /* 0x0000ffff00037812 */ /* 0x004fc800078e8005 */
[----:B------:R-:W-:-:S13]  /*2aa0*/  ISETP.NE.AND P0, PT, R3, R2, PT ;  /* 0x000000020300720c */ /* 0x000fda0003f05270 */
[----:B------:R-:W-:Y:S05]  /*2ab0*/  @P0 BRA `(.L_x_72) ;  /* 0x0000000000500947 */ /* 0x000fea0003800000 */
[----:B------:R-:W-:Y:S02]  /*2ac0*/  SHF.R.U32.HI R5, RZ, 0x10, R5 ;  /* 0x00000010ff057819 */ /* 0x000fe40000011605 */
[----:B------:R-:W-:-:S04]  /*2ad0*/  SHF.R.U32.HI R2, RZ, 0x10, R0 ;  /* 0x00000010ff027819 */ /* 0x000fc80000011600 */
[----:B------:R-:W-:-:S04]  /*2ae0*/  LOP3.LUT R5, R5, R2, RZ, 0xc0, !PT ;  /* 0x0000000205057212 */ /* 0x000fc800078ec0ff */
[----:B------:R-:W-:-:S13]  /*2af0*/  ISETP.NE.AND P0, PT, R5, R2, PT ;  /* 0x000000020500720c */ /* 0x000fda0003f05270 */
[----:B------:R-:W-:Y:S05]  /*2b00*/  @P0 BRA `(.L_x_73) ;  /* 0x0000000000300947 */ /* 0x000fea0003800000 */
[----:B------:R-:W-:Y:S01]  /*2b10*/  R2UR UR4, R0 ;  /* 0x00000000000472ca */ /* 0x000fe200000e0000 */
[----:B------:R-:W-:Y:S01]  /*2b20*/  VOTEU.ANY UR5, UPT, PT ;  /* 0x0000000000057886 */ /* 0x000fe200038e0100 */
[----:B------:R-:W2:Y:S01]  /*2b30*/  S2R R0, SR_LANEID ;  /* 0x0000000000007919 */ /* 0x000ea20000000000 */
[----:B------:R-:W-:-:S10]  /*2b40*/  UFLO.U32 UR5, UR5 ;  /* 0x00000005000572bd */ /* 0x000fd400080e0000 */
[----:B------:R-:W-:-:S06]  /*2b50*/  ULOP3.LUT UR4, URZ, UR4, URZ, 0x33, !UPT ;  /* 0x00000004ff047292 */ /* 0x000fcc000f8e33ff */
[----:B------:R-:W-:-:S04]  /*2b60*/  IMAD.U32 R2, RZ, RZ, UR4 ;  /* 0x00000004ff027e24 */ /* 0x000fc8000f8e00ff */
[----:B------:R-:W3:Y:S02]  /*2b70*/  REDUX UR7, R2 ;  /* 0x00000000020773c4 */ /* 0x000ee40000000000 */
[----:B------:R4:W-:Y:S01]  /*2b80*/  UTCATOMSWS.AND URZ, UR4 ;  /* 0x0000000400ff79e3 */ /* 0x0009e20008000000 */
[----:B--2---:R-:W-:Y:S01]  /*2b90*/  ISETP.EQ.U32.AND P0, PT, R0, UR5, PT ;  /* 0x0000000500007c0c */ /* 0x004fe2000bf02070 */
[----:B---3--:R-:W-:-:S12]  /*2ba0*/  IMAD.U32 R0, RZ, RZ, UR7 ;  /* 0x00000007ff007e24 */ /* 0x008fd8000f8e00ff */
[----:B------:R4:W-:Y:S01]  /*2bb0*/  @P0 ATOMS.AND RZ, [UR6], R0 ;  /* 0x00000000ffff098c */ /* 0x0009e2000a800006 */
[----:B------:R-:W-:Y:S05]  /*2bc0*/  BRA `(.L_x_71) ;  /* 0x0000000000147947 */ /* 0x000fea0003800000 */
.L_x_73:
[----:B------:R-:W-:-:S07]  /*2bd0*/  MOV R2, 0x2bf0 ;  /* 0x00002bf000027802 */ /* 0x000fce0000000f00 */
[----:B-1----:R-:W-:Y:S05]  /*2be0*/  CALL.REL.NOINC `($__internal_0_$__cuda_sm10x_tcgen05_guardrail_trap_col_being_dealloced_not_returned_by_alloc) ;  /* 0x0000000000447944 */ /* 0x002fea0003c00000 */
[----:B------:R-:W-:Y:S05]  /*2bf0*/  BRA `(.L_x_71) ;  /* 0x0000000000087947 */ /* 0x000fea0003800000 */
.L_x_72:
[----:B------:R-:W-:-:S07]  /*2c00*/  MOV R2, 0x2c20 ;  /* 0x00002c2000027802 */ /* 0x000fce0000000f00 */
[----:B-1----:R-:W-:Y:S05]  /*2c10*/  CALL.REL.NOINC `($__internal_2_$__cuda_sm10x_tcgen05_guardrail_trap_unallocated_columns_being_dealloced) ;  /* 0x0000000000507944 */ /* 0x002fea0003c00000 */
.L_x_71:
[----:B------:R-:W-:Y:S01]  /*2c20*/  NOP ;  /* 0x0000000000007918 */ /* 0x000fe20000000000 */
[----:B----4-:R-:W-:Y:S05]  /*2c30*/  EXIT ;  /* 0x000000000000794d */ /* 0x010fea0003800000 */
.L_x_58:
[----:B------:R-:W2:Y:S02]  /*2c40*/  SYNCS.PHASECHK.TRANS64.TRYWAIT P0, [UR8+0x12000], RZ ;  /* 0x012000ffff0075a7 */ /* 0x000ea40008001108 */
[----:B--2---:R-:W-:Y:S05]  /*2c50*/  @!P0 BRA `(.L_x_58) ;  /* 0xfffffffc00f88947 */ /* 0x004fea000383ffff */
[----:B------:R-:W-:Y:S05]  /*2c60*/  BRA `(.L_x_74) ;  /* 0xffffffec00e07947 */ /* 0x000fea000383ffff */
.L_x_60:
[----:B------:R-:W2:Y:S02]  /*2c70*/  SYNCS.PHASECHK.TRANS64.TRYWAIT P1, [UR8+0x12020], RZ ;  /* 0x012020ffff0075a7 */ /* 0x000ea40008021108 */
[----:B--2---:R-:W-:Y:S05]  /*2c80*/  @!P1 BRA `(.L_x_60) ;  /* 0xfffffffc00f89947 */ /* 0x004fea000383ffff */
[----:B------:R-:W-:Y:S05]  /*2c90*/  BRA `(.L_x_75) ;  /* 0xfffffff0007c7947 */ /* 0x000fea000383ffff */
.L_x_61:
[----:B------:R-:W3:Y:S02]  /*2ca0*/  SYNCS.PHASECHK.TRANS64.TRYWAIT P0, [UR28+0x12000], R2 ;  /* 0x01200002ff0075a7 */ /* 0x000ee4000800111c */
[----:B---3--:R-:W-:Y:S05]  /*2cb0*/  @!P0 BRA `(.L_x_61) ;  /* 0xfffffffc00f88947 */ /* 0x008fea000383ffff */
[----:B------:R-:W-:Y:S05]  /*2cc0*/  BRA `(.L_x_76) ;  /* 0xfffffff000fc7947 */ /* 0x000fea000383ffff */
.L_x_63:
[----:B------:R-:W3:Y:S02]  /*2cd0*/  SYNCS.PHASECHK.TRANS64.TRYWAIT P0, [UR28+0x12020], R2 ;  /* 0x01202002ff0075a7 */ /* 0x000ee4000800111c */
[----:B---3--:R-:W-:Y:S05]  /*2ce0*/  @!P0 BRA `(.L_x_63) ;  /* 0xfffffffc00f88947 */ /* 0x008fea000383ffff */
[----:B------:R-:W-:Y:S05]  /*2cf0*/  BRA `(.L_x_77) ;  /* 0xfffffff400a47947 */ /* 0x000fea000383ffff */
        .weak           $__internal_0_$__cuda_sm10x_tcgen05_guardrail_trap_col_being_dealloced_not_returned_by_alloc
        .type           $__internal_0_$__cuda_sm10x_tcgen05_guardrail_trap_col_being_dealloced_not_returned_by_alloc,@function
        .size           $__internal_0_$__cuda_sm10x_tcgen05_guardrail_trap_col_being_dealloced_not_returned_by_alloc,($__internal_1_$__cuda_sm10x_tcgen05_guardrail_trap_phase_invalid_during_alloc - $__internal_0_$__cuda_sm10x_tcgen05_guardrail_trap_col_being_dealloced_not_returned_by_alloc)
$__internal_0_$__cuda_sm10x_tcgen05_guardrail_trap_col_being_dealloced_not_returned_by_alloc:
[----:B------:R-:W-:Y:S05]  /*2d00*/  BPT.TRAP 0x1 ;  /* 0x000000040000795c */ /* 0x000fea0000300000 */
[----:B------:R-:W-:-:S04]  /*2d10*/  IMAD.MOV.U32 R3, RZ, RZ, 0x0 ;  /* 0x00000000ff037424 */ /* 0x000fc800078e00ff */
[----:B------:R-:W-:Y:S05]  /*2d20*/  RET.REL.NODEC R2 `(gluon_tcgen05) ;  /* 0xffffffd002b47950 */ /* 0x000fea0003c3ffff */
        .weak           $__internal_1_$__cuda_sm10x_tcgen05_guardrail_trap_phase_invalid_during_alloc
        .type           $__internal_1_$__cuda_sm10x_tcgen05_guardrail_trap_phase_invalid_during_alloc,@function
        .size           $__internal_1_$__cuda_sm10x_tcgen05_guardrail_trap_phase_invalid_during_alloc,($__internal_2_$__cuda_sm10x_tcgen05_guardrail_trap_unallocated_columns_being_dealloced - $__internal_1_$__cuda_sm10x_tcgen05_guardrail_trap_phase_invalid_during_alloc)
$__internal_1_$__cuda_sm10x_tcgen05_guardrail_trap_phase_invalid_during_alloc:
[----:B------:R-:W-:Y:S05]  /*2d30*/  BPT.TRAP 0x1 ;  /* 0x000000040000795c */ /* 0x000fea0000300000 */
[----:B------:R-:W-:-:S04]  /*2d40*/  IMAD.MOV.U32 R3, RZ, RZ, 0x0 ;  /* 0x00000000ff037424 */ /* 0x000fc800078e00ff */
[----:B------:R-:W-:Y:S05]  /*2d50*/  RET.REL.NODEC R2 `(gluon_tcgen05) ;  /* 0xffffffd002a87950 */ /* 0x000fea0003c3ffff */
        .weak           $__internal_2_$__cuda_sm10x_tcgen05_guardrail_trap_unallocated_columns_being_dealloced
        .type           $__internal_2_$__cuda_sm10x_tcgen05_guardrail_trap_unallocated_columns_being_dealloced,@function
        .size           $__internal_2_$__cuda_sm10x_tcgen05_guardrail_trap_unallocated_columns_being_dealloced,(.L_x_81 - $__internal_2_$__cuda_sm10x_tcgen05_guardrail_trap_unallocated_columns_being_dealloced)
$__internal_2_$__cuda_sm10x_tcgen05_guardrail_trap_unallocated_columns_being_dealloced:
[----:B------:R-:W-:Y:S05]  /*2d60*/  BPT.TRAP 0x1 ;  /* 0x000000040000795c */ /* 0x000fea0000300000 */
[----:B------:R-:W-:-:S04]  /*2d70*/  IMAD.MOV.U32 R3, RZ, RZ, 0x0 ;  /* 0x00000000ff037424 */ /* 0x000fc800078e00ff */
[----:B------:R-:W-:Y:S05]  /*2d80*/  RET.REL.NODEC R2 `(gluon_tcgen05) ;  /* 0xffffffd0029c7950 */ /* 0x000fea0003c3ffff */
.L_x_78:
[----:B------:R-:W-:-:S00]  /*2d90*/  BRA `(.L_x_78) ;  /* 0xfffffffc00fc7947 */ /* 0x000fc0000383ffff */
[----:B------:R-:W-:-:S00]  /*2da0*/  NOP ;  /* 0x0000000000007918 */ /* 0x000fc00000000000 */
        /* <DEDUP_REMOVED lines=13> */
.L_x_81:


//--------------------- .nv.shared.gluon_tcgen05  --------------------------
	.section	.nv.shared.gluon_tcgen05,"aw",@nobits
	.sectionflags	@""
	.align	16
	.zero		1024


//--------------------- .nv.shared.reserved.0     --------------------------
	.section	.nv.shared.reserved.0,"aw",@nobits
	.align	8
	.weak		__nv_reservedSMEM_offset_0_alias
	.size		__nv_reservedSMEM_offset_0_alias, 0, 64
	.other		__nv_reservedSMEM_offset_0_alias,@"STO_CUDA_RESERVED_SHARED STV_DEFAULT"
__nv_reservedSMEM_offset_0_alias:
	.zero		0
.nv.shared.reserved.0:
	.zero		64
	.weak		__nv_reservedSMEM_allocation_phase
	.type		__nv_reservedSMEM_allocation_phase,@object
	.size		__nv_reservedSMEM_allocation_phase,(.L_0 - __nv_reservedSMEM_allocation_phase)
__nv_reservedSMEM_allocation_phase:
	.zero		1
.L_0:
	.zero		7
	.weak		__nv_reservedSMEM_devtool_atexit_pc
	.type		__nv_reservedSMEM_devtool_atexit_pc,@object
	.size		__nv_reservedSMEM_devtool_atexit_pc,(__nv_reservedSMEM_allocation_mask - __nv_reservedSMEM_devtool_atexit_pc)
__nv_reservedSMEM_devtool_atexit_pc:
	.zero		8
	.weak		__nv_reservedSMEM_allocation_mask
	.type		__nv_reservedSMEM_allocation_mask,@object
	.size		__nv_reservedSMEM_allocation_mask,(.L_2 - __nv_reservedSMEM_allocation_mask)
__nv_reservedSMEM_allocation_mask:
	.zero		4
.L_2:


//--------------------- .nv.constant0.gluon_tcgen05 --------------------------
	.section	.nv.constant0.gluon_tcgen05,"a",@progbits
	.sectionflags	@""
	.align	4
.nv.constant0.gluon_tcgen05:
	.zero		976


//--------------------- SYMBOLS --------------------------

	.type		.nv.reservedSmem.offset0,@object
	.size		.nv.reservedSmem.offset0,0x4
	.type		.nv.reservedSmem.cap,@object
	.size		.nv.reservedSmem.cap,0x4
